def matmul_kernel(
    a_ptr,
    b_ptr,
    c_ptr,
    M,
    N,
    K,
    stride_am,
    stride_ak,
    stride_bk,
    stride_bn,
    stride_cm,
    stride_cn,
    BLOCK_M: tl.constexpr,
    BLOCK_N: tl.constexpr,
    BLOCK_K: tl.constexpr,
    GROUP_M: tl.constexpr,
):
    pid = tl.program_id(axis=0)
    num_pid_m = tl.cdiv(M, BLOCK_M)
    num_pid_n = tl.cdiv(N, BLOCK_N)
    num_pid_in_group = GROUP_M * num_pid_n
    group_id = pid // num_pid_in_group
    first_pid_m = group_id * GROUP_M
    group_size_m = min(num_pid_m - first_pid_m, GROUP_M)
    pid_m = first_pid_m + ((pid % num_pid_in_group) % group_size_m)
    pid_n = (pid % num_pid_in_group) // group_size_m

    offs_am = (pid_m * BLOCK_M + tl.arange(0, BLOCK_M)) % M
    offs_bn = (pid_n * BLOCK_N + tl.arange(0, BLOCK_N)) % N
    offs_k = tl.arange(0, BLOCK_K)
    a_ptrs = a_ptr + offs_am[:, None] * stride_am + offs_k[None, :] * stride_ak
    b_ptrs = b_ptr + offs_k[:, None] * stride_bk + offs_bn[None, :] * stride_bn

    acc = tl.zeros((BLOCK_M, BLOCK_N), dtype=tl.float32)
    for kk in range(0, tl.cdiv(K, BLOCK_K)):
        a = tl.load(a_ptrs, mask=offs_k[None, :] < K - kk * BLOCK_K, other=0.0)
        b = tl.load(b_ptrs, mask=offs_k[:, None] < K - kk * BLOCK_K, other=0.0)
        acc = tl.dot(a, b, acc)
        a_ptrs += BLOCK_K * stride_ak
        b_ptrs += BLOCK_K * stride_bk

    c = acc.to(c_ptr.dtype.element_ty)
    offs_cm = pid_m * BLOCK_M + tl.arange(0, BLOCK_M)
    offs_cn = pid_n * BLOCK_N + tl.arange(0, BLOCK_N)
    c_ptrs = c_ptr + offs_cm[:, None] * stride_cm + offs_cn[None, :] * stride_cn
    mask = (offs_cm[:, None] < M) & (offs_cn[None, :] < N)
    tl.store(c_ptrs, c, mask=mask)

# config = {"BLOCK_K": 16, "BLOCK_M": 256, "BLOCK_N": 32, "GROUP_M": 8, "arch": "sm_90", "dtype": "bf16", "num_ctas": 1, "num_stages": 3, "num_warps": 4}
# arch = sm_90


// ===== COMPILED SASS (sm_90a) =====

	.target	sm_90a

	.elftype	@"ET_EXEC"


//--------------------- .note.nv.tkinfo           --------------------------
	.section	.note.nv.tkinfo,"",@"SHT_NOTE"
	.sectionflags	@"SHF_NOTE_NV_TKINFO"
	.tkinfo
        /*0018*/ 	.word	0x00000002
        /*0030*/ 	.string	""
        /*0030*/ 	.string	"ptxas"
        /*0030*/ 	.string	"Cuda compilation tools, release 13.0, V13.0.88"
        /*0030*/ 	.string	"Build cuda_13.0.r13.0/compiler.36424714_0"
        /*0030*/ 	.string	"-v  -suppress-debug-info  -lineinfo  -arch sm_90a "



//--------------------- .note.nv.cuinfo           --------------------------
	.section	.note.nv.cuinfo,"",@"SHT_NOTE"
	.sectionflags	@"SHF_NOTE_NV_CUINFO"
        /*0018*/ 	.short	0x0002
        /*001a*/ 	.short	0x005a
        /*001c*/ 	.short	0x0082
	.zero		2


//--------------------- .nv.info                  --------------------------
	.section	.nv.info,"",@"SHT_CUDA_INFO"
	.align	4


	//----- nvinfo : EIATTR_REGCOUNT
	.align		4
        /*0000*/ 	.byte	0x04, 0x2f
        /*0002*/ 	.short	(.L_1 - .L_0)
	.align		4
.L_0:
        /*0004*/ 	.word	index@(matmul_kernel)
        /*0008*/ 	.word	0x000000cf


	//----- nvinfo : EIATTR_FRAME_SIZE
	.align		4
.L_1:
        /*000c*/ 	.byte	0x04, 0x11
        /*000e*/ 	.short	(.L_3 - .L_2)
	.align		4
.L_2:
        /*0010*/ 	.word	index@(matmul_kernel)
        /*0014*/ 	.word	0x00000000


	//----- nvinfo : EIATTR_MIN_STACK_SIZE
	.align		4
.L_3:
        /*0018*/ 	.byte	0x04, 0x12
        /*001a*/ 	.short	(.L_5 - .L_4)
	.align		4
.L_4:
        /*001c*/ 	.word	index@(matmul_kernel)
        /*0020*/ 	.word	0x00000000
.L_5:


//--------------------- .nv.compat                --------------------------
	.section	.nv.compat,"",@"SHT_CUDA_COMPAT_INFO"
	.align	4
        /*0000*/ 	.byte	0x02, 0x09, 0x01, 0x00, 0x02, 0x02, 0x04, 0x00, 0x02, 0x05, 0x05, 0x00, 0x03, 0x07, 0x01, 0x01
        /*0010*/ 	.byte	0x02, 0x03, 0x00, 0x00, 0x02, 0x06, 0x01, 0x00, 0x04, 0x0b, 0x08, 0x00, 0x00, 0x00, 0x00, 0x00
        /*0020*/ 	.byte	0x00, 0x00, 0x00, 0x00


//--------------------- .nv.info.matmul_kernel    --------------------------
	.section	.nv.info.matmul_kernel,"",@"SHT_CUDA_INFO"
	.sectionflags	@""
	.align	4


	//----- nvinfo : EIATTR_CUDA_API_VERSION
	.align		4
        /*0000*/ 	.byte	0x04, 0x37
        /*0002*/ 	.short	(.L_7 - .L_6)
.L_6:
        /*0004*/ 	.word	0x00000082


	//----- nvinfo : EIATTR_KPARAM_INFO
	.align		4
.L_7:
        /*0008*/ 	.byte	0x04, 0x17
        /*000a*/ 	.short	(.L_9 - .L_8)
.L_8:
        /*000c*/ 	.word	0x00000000
        /*0010*/ 	.short	0x000d
        /*0012*/ 	.short	0x0048
        /*0014*/ 	.byte	0x00, 0xf4, 0x21, 0x00


	//----- nvinfo : EIATTR_KPARAM_INFO
	.align		4
.L_9:
        /*0018*/ 	.byte	0x04, 0x17
        /*001a*/ 	.short	(.L_11 - .L_10)
.L_10:
        /*001c*/ 	.word	0x00000000
        /*0020*/ 	.short	0x000c
        /*0022*/ 	.short	0x0040
        /*0024*/ 	.byte	0x00, 0xf4, 0x21, 0x00


	//----- nvinfo : EIATTR_KPARAM_INFO
	.align		4
.L_11:
        /*0028*/ 	.byte	0x04, 0x17
        /*002a*/ 	.short	(.L_13 - .L_12)
.L_12:
        /*002c*/ 	.word	0x00000000
        /*0030*/ 	.short	0x000b
        /*0032*/ 	.short	0x0038
        /*0034*/ 	.byte	0x00, 0xf0, 0x11, 0x00


	//----- nvinfo : EIATTR_KPARAM_INFO
	.align		4
.L_13:
        /*0038*/ 	.byte	0x04, 0x17
        /*003a*/ 	.short	(.L_15 - .L_14)
.L_14:
        /*003c*/ 	.word	0x00000000
        /*0040*/ 	.short	0x000a
        /*0042*/ 	.short	0x0034
        /*0044*/ 	.byte	0x00, 0xf0, 0x11, 0x00


	//----- nvinfo : EIATTR_KPARAM_INFO
	.align		4
.L_15:
        /*0048*/ 	.byte	0x04, 0x17
        /*004a*/ 	.short	(.L_17 - .L_16)
.L_16:
        /*004c*/ 	.word	0x00000000
        /*0050*/ 	.short	0x0009
        /*0052*/ 	.short	0x0030
        /*0054*/ 	.byte	0x00, 0xf0, 0x11, 0x00


	//----- nvinfo : EIATTR_KPARAM_INFO
	.align		4
.L_17:
        /*0058*/ 	.byte	0x04, 0x17
        /*005a*/ 	.short	(.L_19 - .L_18)
.L_18:
        /*005c*/ 	.word	0x00000000
        /*0060*/ 	.short	0x0008
        /*0062*/ 	.short	0x002c
        /*0064*/ 	.byte	0x00, 0xf0, 0x11, 0x00


	//----- nvinfo : EIATTR_KPARAM_INFO
	.align		4
.L_19:
        /*0068*/ 	.byte	0x04, 0x17
        /*006a*/ 	.short	(.L_21 - .L_20)
.L_20:
        /*006c*/ 	.word	0x00000000
        /*0070*/ 	.short	0x0007
        /*0072*/ 	.short	0x0028
        /*0074*/ 	.byte	0x00, 0xf0, 0x11, 0x00


	//----- nvinfo : EIATTR_KPARAM_INFO
	.align		4
.L_21:
        /*0078*/ 	.byte	0x04, 0x17
        /*007a*/ 	.short	(.L_23 - .L_22)
.L_22:
        /*007c*/ 	.word	0x00000000
        /*0080*/ 	.short	0x0006
        /*0082*/ 	.short	0x0024
        /*0084*/ 	.byte	0x00, 0xf0, 0x11, 0x00


	//----- nvinfo : EIATTR_KPARAM_INFO
	.align		4
.L_23:
        /*0088*/ 	.byte	0x04, 0x17
        /*008a*/ 	.short	(.L_25 - .L_24)
.L_24:
        /*008c*/ 	.word	0x00000000
        /*0090*/ 	.short	0x0005
        /*0092*/ 	.short	0x0020
        /*0094*/ 	.byte	0x00, 0xf0, 0x11, 0x00


	//----- nvinfo : EIATTR_KPARAM_INFO
	.align		4
.L_25:
        /*0098*/ 	.byte	0x04, 0x17
        /*009a*/ 	.short	(.L_27 - .L_26)
.L_26:
        /*009c*/ 	.word	0x00000000
        /*00a0*/ 	.short	0x0004
        /*00a2*/ 	.short	0x001c
        /*00a4*/ 	.byte	0x00, 0xf0, 0x11, 0x00


	//----- nvinfo : EIATTR_KPARAM_INFO
	.align		4
.L_27:
        /*00a8*/ 	.byte	0x04, 0x17
        /*00aa*/ 	.short	(.L_29 - .L_28)
.L_28:
        /*00ac*/ 	.word	0x00000000
        /*00b0*/ 	.short	0x0003
        /*00b2*/ 	.short	0x0018
        /*00b4*/ 	.byte	0x00, 0xf0, 0x11, 0x00


	//----- nvinfo : EIATTR_KPARAM_INFO
	.align		4
.L_29:
        /*00b8*/ 	.byte	0x04, 0x17
        /*00ba*/ 	.short	(.L_31 - .L_30)
.L_30:
        /*00bc*/ 	.word	0x00000000
        /*00c0*/ 	.short	0x0002
        /*00c2*/ 	.short	0x0010
        /*00c4*/ 	.byte	0x00, 0xf4, 0x21, 0x00


	//----- nvinfo : EIATTR_KPARAM_INFO
	.align		4
.L_31:
        /*00c8*/ 	.byte	0x04, 0x17
        /*00ca*/ 	.short	(.L_33 - .L_32)
.L_32:
        /*00cc*/ 	.word	0x00000000
        /*00d0*/ 	.short	0x0001
        /*00d2*/ 	.short	0x0008
        /*00d4*/ 	.byte	0x00, 0xf4, 0x21, 0x00


	//----- nvinfo : EIATTR_KPARAM_INFO
	.align		4
.L_33:
        /*00d8*/ 	.byte	0x04, 0x17
        /*00da*/ 	.short	(.L_35 - .L_34)
.L_34:
        /*00dc*/ 	.word	0x00000000
        /*00e0*/ 	.short	0x0000
        /*00e2*/ 	.short	0x0000
        /*00e4*/ 	.byte	0x00, 0xf4, 0x21, 0x00


	//----- nvinfo : EIATTR_SPARSE_MMA_MASK
	.align		4
.L_35:
        /*00e8*/ 	.byte	0x03, 0x50
        /*00ea*/ 	.short	0x0000


	//----- nvinfo : EIATTR_MAXREG_COUNT
	.align		4
        /*00ec*/ 	.byte	0x03, 0x1b
        /*00ee*/ 	.short	0x00ff


	//----- nvinfo : EIATTR_NUM_BARRIERS
	.align		4
        /*00f0*/ 	.byte	0x02, 0x4c
        /*00f2*/ 	.byte	0x01
	.zero		1


	//----- nvinfo : EIATTR_MERCURY_ISA_VERSION
	.align		4
        /*00f4*/ 	.byte	0x03, 0x5f
        /*00f6*/ 	.short	0x0101


	//----- nvinfo : EIATTR_EXIT_INSTR_OFFSETS
	.align		4
        /*00f8*/ 	.byte	0x04, 0x1c
        /*00fa*/ 	.short	(.L_37 - .L_36)


	//   ....[0]....
.L_36:
        /*00fc*/ 	.word	0x00003b20


	//   ....[1]....
        /*0100*/ 	.word	0x00003b50


	//----- nvinfo : EIATTR_REQNTID
	.align		4
.L_37:
        /*0104*/ 	.byte	0x04, 0x10
        /*0106*/ 	.short	(.L_39 - .L_38)
.L_38:
        /*0108*/ 	.word	0x00000080
        /*010c*/ 	.word	0x00000001
        /*0110*/ 	.word	0x00000001


	//----- nvinfo : EIATTR_CBANK_PARAM_SIZE
	.align		4
.L_39:
        /*0114*/ 	.byte	0x03, 0x19
        /*0116*/ 	.short	0x0050


	//----- nvinfo : EIATTR_PARAM_CBANK
	.align		4
        /*0118*/ 	.byte	0x04, 0x0a
        /*011a*/ 	.short	(.L_41 - .L_40)
	.align		4
.L_40:
        /*011c*/ 	.word	index@(.nv.constant0.matmul_kernel)
        /*0120*/ 	.short	0x0210
        /*0122*/ 	.short	0x0050


	//----- nvinfo : EIATTR_SW_WAR
	.align		4
.L_41:
        /*0124*/ 	.byte	0x04, 0x36
        /*0126*/ 	.short	(.L_43 - .L_42)
.L_42:
        /*0128*/ 	.word	0x00000008
.L_43:


//--------------------- .nv.callgraph             --------------------------
	.section	.nv.callgraph,"",@"SHT_CUDA_CALLGRAPH"
	.align	4
	.sectionentsize	8
	.align		4
        /*0000*/ 	.word	0x00000000
	.align		4
        /*0004*/ 	.word	0xffffffff
	.align		4
        /*0008*/ 	.word	0x00000000
	.align		4
        /*000c*/ 	.word	0xfffffffe
	.align		4
        /*0010*/ 	.word	0x00000000
	.align		4
        /*0014*/ 	.word	0xfffffffd
	.align		4
        /*0018*/ 	.word	0x00000000
	.align		4
        /*001c*/ 	.word	0xfffffffc


//--------------------- .text.matmul_kernel       --------------------------
	.section	.text.matmul_kernel,"ax",@progbits
	.align	128
        .global         matmul_kernel
        .type           matmul_kernel,@function
        .size           matmul_kernel,(.L_x_3 - matmul_kernel)
        .other          matmul_kernel,@"STO_CUDA_ENTRY STV_DEFAULT"
matmul_kernel:
.text.matmul_kernel:
[----:B------:R-:W-:Y:S08]  /*0000*/  LDC R1, c[0x0][0x28] ;  /* 0x00000a00ff017b82 */ /* 0x000ff00000000800 */
[----:B------:R-:W0:Y:S01]  /*0010*/  LDC.64 R2, c[0x0][0x228] ;  /* 0x00008a00ff027b82 */ /* 0x000e220000000a00 */
[----:B------:R-:W1:Y:S01]  /*0020*/  S2R R7, SR_CTAID.X ;  /* 0x0000000000077919 */ /* 0x000e620000002500 */
[----:B------:R-:W-:Y:S01]  /*0030*/  UMOV UR4, 0x400 ;  /* 0x0000040000047882 */ /* 0x000fe20000000000 */
[----:B------:R-:W-:Y:S01]  /*0040*/  ULDC.64 UR14, c[0x0][0x208] ;  /* 0x00008200000e7ab9 */ /* 0x000fe20000000a00 */
[----:B------:R-:W-:Y:S01]  /*0050*/  CS2R R14, SRZ ;  /* 0x00000000000e7805 */ /* 0x000fe2000001ff00 */
[----:B------:R-:W2:Y:S01]  /*0060*/  S2R R20, SR_TID.X ;  /* 0x0000000000147919 */ /* 0x000ea20000002100 */
[----:B------:R-:W-:-:S02]  /*0070*/  CS2R R16, SRZ ;  /* 0x0000000000107805 */ /* 0x000fc4000001ff00 */
[----:B------:R-:W-:Y:S01]  /*0080*/  CS2R R18, SRZ ;  /* 0x0000000000127805 */ /* 0x000fe2000001ff00 */
[----:B------:R-:W3:Y:S01]  /*0090*/  S2UR UR12, SR_CgaCtaId ;  /* 0x00000000000c79c3 */ /* 0x000ee20000008800 */
[----:B------:R-:W-:Y:S02]  /*00a0*/  CS2R R28, SRZ ;  /* 0x00000000001c7805 */ /* 0x000fe4000001ff00 */
[----:B------:R-:W-:Y:S02]  /*00b0*/  CS2R R30, SRZ ;  /* 0x00000000001e7805 */ /* 0x000fe4000001ff00 */
[----:B------:R-:W-:Y:S02]  /*00c0*/  CS2R R32, SRZ ;  /* 0x0000000000207805 */ /* 0x000fe4000001ff00 */
[----:B------:R-:W-:Y:S02]  /*00d0*/  CS2R R34, SRZ ;  /* 0x0000000000227805 */ /* 0x000fe4000001ff00 */
[----:B------:R-:W-:-:S02]  /*00e0*/  CS2R R36, SRZ ;  /* 0x0000000000247805 */ /* 0x000fc4000001ff00 */
[----:B------:R-:W-:Y:S02]  /*00f0*/  CS2R R38, SRZ ;  /* 0x0000000000267805 */ /* 0x000fe4000001ff00 */
[----:B------:R-:W-:Y:S02]  /*0100*/  CS2R R52, SRZ ;  /* 0x0000000000347805 */ /* 0x000fe4000001ff00 */
[----:B------:R-:W-:Y:S02]  /*0110*/  CS2R R54, SRZ ;  /* 0x0000000000367805 */ /* 0x000fe4000001ff00 */
[----:B------:R-:W-:Y:S02]  /*0120*/  CS2R R68, SRZ ;  /* 0x0000000000447805 */ /* 0x000fe4000001ff00 */
[----:B------:R-:W-:Y:S02]  /*0130*/  CS2R R70, SRZ ;  /* 0x0000000000467805 */ /* 0x000fe4000001ff00 */
[----:B------:R-:W-:-:S02]  /*0140*/  CS2R R88, SRZ ;  /* 0x0000000000587805 */ /* 0x000fc4000001ff00 */
[----:B------:R-:W-:Y:S01]  /*0150*/  CS2R R90, SRZ ;  /* 0x00000000005a7805 */ /* 0x000fe2000001ff00 */
[----:B0-----:R-:W-:-:S05]  /*0160*/  VIADD R0, R3, 0x1f ;  /* 0x0000001f03007836 */ /* 0x001fca0000000000 */
[----:B------:R-:W-:Y:S01]  /*0170*/  SHF.R.S32.HI R5, RZ, 0x1f, R0 ;  /* 0x0000001fff057819 */ /* 0x000fe20000011400 */
[----:B---3--:R-:W-:-:S03]  /*0180*/  ULEA UR12, UR12, UR4, 0x18 ;  /* 0x000000040c0c7291 */ /* 0x008fc6000f8ec03f */
[----:B------:R-:W-:Y:S02]  /*0190*/  LEA.HI R5, R5, R0, RZ, 0x5 ;  /* 0x0000000005057211 */ /* 0x000fe400078f28ff */
[----:B-1----:R-:W-:Y:S02]  /*01a0*/  IABS R10, R7 ;  /* 0x00000007000a7213 */ /* 0x002fe40000000000 */
[----:B------:R-:W-:Y:S02]  /*01b0*/  SHF.R.S32.HI R5, RZ, 0x5, R5 ;  /* 0x00000005ff057819 */ /* 0x000fe40000011405 */
[----:B--2---:R-:W-:-:S03]  /*01c0*/  LOP3.LUT R133, R20, 0xf, RZ, 0xc0, !PT ;  /* 0x0000000f14857812 */ /* 0x004fc600078ec0ff */
[----:B------:R-:W-:-:S05]  /*01d0*/  IMAD.SHL.U32 R6, R5, 0x8, RZ ;  /* 0x0000000805067824 */ /* 0x000fca00078e00ff */
[-C--:B------:R-:W-:Y:S02]  /*01e0*/  IABS R9, R6.reuse ;  /* 0x0000000600097213 */ /* 0x080fe40000000000 */
[----:B------:R-:W-:Y:S02]  /*01f0*/  IABS R12, R6 ;  /* 0x00000006000c7213 */ /* 0x000fe40000000000 */
[----:B------:R-:W0:Y:S08]  /*0200*/  I2F.RP R0, R9 ;  /* 0x0000000900007306 */ /* 0x000e300000209400 */
[----:B0-----:R-:W0:Y:S02]  /*0210*/  MUFU.RCP R0, R0 ;  /* 0x0000000000007308 */ /* 0x001e240000001000 */
[----:B0-----:R-:W-:-:S02]  /*0220*/  VIADD R4, R0, 0xffffffe ;  /* 0x0ffffffe00047836 */ /* 0x001fc40000000000 */
[----:B------:R-:W-:-:S04]  /*0230*/  IMAD.MOV R0, RZ, RZ, -R12 ;  /* 0x000000ffff007224 */ /* 0x000fc800078e0a0c */
[----:B------:R0:W1:Y:S02]  /*0240*/  F2I.FTZ.U32.TRUNC.NTZ R5, R4 ;  /* 0x0000000400057305 */ /* 0x000064000021f000 */
[----:B0-----:R-:W-:Y:S02]  /*0250*/  IMAD.MOV.U32 R4, RZ, RZ, RZ ;  /* 0x000000ffff047224 */ /* 0x001fe400078e00ff */
[----:B-1----:R-:W-:-:S04]  /*0260*/  IMAD.MOV R8, RZ, RZ, -R5 ;  /* 0x000000ffff087224 */ /* 0x002fc800078e0a05 */
[----:B------:R-:W-:Y:S02]  /*0270*/  IMAD R11, R8, R9, RZ ;  /* 0x00000009080b7224 */ /* 0x000fe400078e02ff */
[----:B------:R-:W-:Y:S02]  /*0280*/  IMAD.MOV.U32 R8, RZ, RZ, R10 ;  /* 0x000000ffff087224 */ /* 0x000fe400078e000a */
[----:B------:R-:W-:-:S06]  /*0290*/  IMAD.HI.U32 R5, R5, R11, R4 ;  /* 0x0000000b05057227 */ /* 0x000fcc00078e0004 */
[----:B------:R-:W-:-:S04]  /*02a0*/  IMAD.HI.U32 R5, R5, R8, RZ ;  /* 0x0000000805057227 */ /* 0x000fc800078e00ff */
[----:B------:R-:W-:-:S05]  /*02b0*/  IMAD R0, R5, R0, R8 ;  /* 0x0000000005007224 */ /* 0x000fca00078e0208 */
[----:B------:R-:W-:-:S13]  /*02c0*/  ISETP.GT.U32.AND P1, PT, R9, R0, PT ;  /* 0x000000000900720c */ /* 0x000fda0003f24070 */
[----:B------:R-:W-:Y:S02]  /*02d0*/  @!P1 IMAD.IADD R0, R0, 0x1, -R9 ;  /* 0x0000000100009824 */ /* 0x000fe400078e0a09 */
[----:B------:R-:W-:Y:S01]  /*02e0*/  @!P1 VIADD R5, R5, 0x1 ;  /* 0x0000000105059836 */ /* 0x000fe20000000000 */
[----:B------:R-:W-:Y:S02]  /*02f0*/  ISETP.NE.AND P1, PT, R6, RZ, PT ;  /* 0x000000ff0600720c */ /* 0x000fe40003f25270 */
[----:B------:R-:W-:Y:S02]  /*0300*/  ISETP.GE.U32.AND P0, PT, R0, R9, PT ;  /* 0x000000090000720c */ /* 0x000fe40003f06070 */
[----:B------:R-:W-:-:S04]  /*0310*/  LOP3.LUT R0, R7, R6, RZ, 0x3c, !PT ;  /* 0x0000000607007212 */ /* 0x000fc800078e3cff */
[----:B------:R-:W-:Y:S01]  /*0320*/  ISETP.GE.AND P2, PT, R0, RZ, PT ;  /* 0x000000ff0000720c */ /* 0x000fe20003f46270 */
[----:B------:R-:W-:-:S06]  /*0330*/  VIADD R0, R2, 0xff ;  /* 0x000000ff02007836 */ /* 0x000fcc0000000000 */
[----:B------:R-:W-:-:S04]  /*0340*/  @P0 VIADD R5, R5, 0x1 ;  /* 0x0000000105050836 */ /* 0x000fc80000000000 */
[----:B------:R-:W-:Y:S01]  /*0350*/  IMAD.MOV.U32 R4, RZ, RZ, R5 ;  /* 0x000000ffff047224 */ /* 0x000fe200078e0005 */
[----:B------:R-:W-:-:S03]  /*0360*/  SHF.R.S32.HI R5, RZ, 0x1f, R0 ;  /* 0x0000001fff057819 */ /* 0x000fc60000011400 */
[----:B------:R-:W-:Y:S01]  /*0370*/  @!P2 IMAD.MOV R4, RZ, RZ, -R4 ;  /* 0x000000ffff04a224 */ /* 0x000fe200078e0a04 */
[----:B------:R-:W-:Y:S02]  /*0380*/  @!P1 LOP3.LUT R4, RZ, R6, RZ, 0x33, !PT ;  /* 0x00000006ff049212 */ /* 0x000fe400078e33ff */
[----:B------:R-:W-:-:S03]  /*0390*/  LEA.HI R5, R5, R0, RZ, 0x8 ;  /* 0x0000000005057211 */ /* 0x000fc600078f40ff */
[----:B------:R-:W-:Y:S02]  /*03a0*/  IMAD.SHL.U32 R8, R4, 0x8, RZ ;  /* 0x0000000804087824 */ /* 0x000fe400078e00ff */
[----:B------:R-:W-:-:S03]  /*03b0*/  IMAD.MOV R4, RZ, RZ, -R4 ;  /* 0x000000ffff047224 */ /* 0x000fc600078e0a04 */
[----:B------:R-:W-:Y:S01]  /*03c0*/  LEA.HI.SX32 R5, R5, -R8, 0x18 ;  /* 0x8000000805057211 */ /* 0x000fe200078fc2ff */
[----:B------:R-:W-:-:S03]  /*03d0*/  IMAD R6, R6, R4, R7 ;  /* 0x0000000406067224 */ /* 0x000fc600078e0207 */
[----:B------:R-:W-:Y:S02]  /*03e0*/  VIMNMX R13, R5, 0x8, PT ;  /* 0x00000008050d7848 */ /* 0x000fe40003fe0100 */
[----:B------:R-:W-:Y:S02]  /*03f0*/  IABS R11, R6 ;  /* 0x00000006000b7213 */ /* 0x000fe40000000000 */
[----:B------:R-:W-:-:S04]  /*0400*/  IABS R9, R13 ;  /* 0x0000000d00097213 */ /* 0x000fc80000000000 */
[----:B------:R-:W0:Y:S08]  /*0410*/  I2F.RP R0, R9 ;  /* 0x0000000900007306 */ /* 0x000e300000209400 */
[----:B0-----:R-:W0:Y:S02]  /*0420*/  MUFU.RCP R0, R0 ;  /* 0x0000000000007308 */ /* 0x001e240000001000 */
[----:B0-----:R-:W-:-:S06]  /*0430*/  VIADD R5, R0, 0xffffffe ;  /* 0x0ffffffe00057836 */ /* 0x001fcc0000000000 */
[----:B------:R-:W0:Y:S02]  /*0440*/  F2I.FTZ.U32.TRUNC.NTZ R5, R5 ;  /* 0x0000000500057305 */ /* 0x000e24000021f000 */
[----:B0-----:R-:W-:-:S04]  /*0450*/  IMAD.MOV R10, RZ, RZ, -R5 ;  /* 0x000000ffff0a7224 */ /* 0x001fc800078e0a05 */
[----:B------:R-:W-:Y:S01]  /*0460*/  IMAD.MOV.U32 R4, RZ, RZ, R10 ;  /* 0x000000ffff047224 */ /* 0x000fe200078e000a */
[----:B------:R-:W-:-:S03]  /*0470*/  IABS R10, R13 ;  /* 0x0000000d000a7213 */ /* 0x000fc60000000000 */
[----:B------:R-:W-:Y:S02]  /*0480*/  IMAD R7, R4, R9, RZ ;  /* 0x0000000904077224 */ /* 0x000fe400078e02ff */
[----:B------:R-:W-:Y:S02]  /*0490*/  IMAD.MOV.U32 R4, RZ, RZ, RZ ;  /* 0x000000ffff047224 */ /* 0x000fe400078e00ff */
[----:B------:R-:W-:Y:S02]  /*04a0*/  IMAD.MOV R0, RZ, RZ, -R10 ;  /* 0x000000ffff007224 */ /* 0x000fe400078e0a0a */
[----:B------:R-:W-:Y:S01]  /*04b0*/  IMAD.HI.U32 R4, R5, R7, R4 ;  /* 0x0000000705047227 */ /* 0x000fe200078e0004 */
[----:B------:R-:W-:-:S05]  /*04c0*/  LOP3.LUT R5, R20, 0x7f, RZ, 0xc0, !PT ;  /* 0x0000007f14057812 */ /* 0x000fca00078ec0ff */
        /* <DEDUP_REMOVED lines=8> */
[----:B------:R-:W-:-:S07]  /*0550*/  ISETP.GE.AND P2, PT, R0, RZ, PT ;  /* 0x000000ff0000720c */ /* 0x000fce0003f46270 */
[----:B------:R-:W-:-:S06]  /*0560*/  @P0 VIADD R4, R4, 0x1 ;  /* 0x0000000104040836 */ /* 0x000fcc0000000000 */
[----:B------:R-:W-:Y:S01]  /*0570*/  @!P2 IMAD.MOV R4, RZ, RZ, -R4 ;  /* 0x000000ffff04a224 */ /* 0x000fe200078e0a04 */
[----:B------:R-:W-:-:S05]  /*0580*/  @!P1 LOP3.LUT R4, RZ, R13, RZ, 0x33, !PT ;  /* 0x0000000dff049212 */ /* 0x000fca00078e33ff */
[----:B------:R-:W-:Y:S02]  /*0590*/  IMAD.MOV R0, RZ, RZ, -R4 ;  /* 0x000000ffff007224 */ /* 0x000fe400078e0a04 */
[----:B------:R-:W-:Y:S02]  /*05a0*/  IMAD.SHL.U32 R132, R4, 0x20, RZ ;  /* 0x0000002004847824 */ /* 0x000fe400078e00ff */
[----:B------:R-:W-:Y:S01]  /*05b0*/  IMAD R0, R13, R0, R6 ;  /* 0x000000000d007224 */ /* 0x000fe200078e0206 */
[----:B------:R-:W-:-:S03]  /*05c0*/  CS2R R12, SRZ ;  /* 0x00000000000c7805 */ /* 0x000fc6000001ff00 */
[----:B------:R-:W-:Y:S02]  /*05d0*/  IMAD.IADD R0, R8, 0x1, R0 ;  /* 0x0000000108007824 */ /* 0x000fe400078e0200 */
[----:B------:R-:W0:Y:S02]  /*05e0*/  LDC R8, c[0x0][0x230] ;  /* 0x00008c00ff087b82 */ /* 0x000e240000000800 */
[----:B------:R-:W-:-:S04]  /*05f0*/  IMAD R0, R0, 0x100, R5 ;  /* 0x0000010000007824 */ /* 0x000fc800078e0205 */
[----:B------:R-:W-:Y:S02]  /*0600*/  VIADD R156, R0, 0x80 ;  /* 0x00000080009c7836 */ /* 0x000fe40000000000 */
[----:B0-----:R-:W-:-:S05]  /*0610*/  VIADD R8, R8, 0xf ;  /* 0x0000000f08087836 */ /* 0x001fca0000000000 */
[----:B------:R-:W-:-:S13]  /*0620*/  ISETP.GE.AND P0, PT, R8, 0x10, PT ;  /* 0x000000100800780c */ /* 0x000fda0003f06270 */
[----:B------:R-:W-:Y:S05]  /*0630*/  @!P0 BRA `(.L_x_0) ;  /* 0x0000001c00748947 */ /* 0x000fea0003800000 */
[----:B------:R-:W-:Y:S01]  /*0640*/  IABS R16, R2 ;  /* 0x0000000200107213 */ /* 0x000fe20000000000 */
[----:B------:R-:W0:Y:S01]  /*0650*/  LDC R155, c[0x0][0x238] ;  /* 0x00008e00ff9b7b82 */ /* 0x000e220000000800 */
[----:B------:R-:W-:Y:S01]  /*0660*/  IABS R14, R3 ;  /* 0x00000003000e7213 */ /* 0x000fe20000000000 */
[----:B------:R-:W-:Y:S01]  /*0670*/  ULDC UR10, c[0x0][0x234] ;  /* 0x00008d00000a7ab9 */ /* 0x000fe20000000800 */
[----:B------:R-:W1:Y:S01]  /*0680*/  I2F.RP R10, R16 ;  /* 0x00000010000a7306 */ /* 0x000e620000209400 */
[----:B------:R-:W-:Y:S01]  /*0690*/  SHF.R.S32.HI R135, RZ, 0x6, R20 ;  /* 0x00000006ff877819 */ /* 0x000fe20000011414 */
[----:B------:R-:W-:Y:S01]  /*06a0*/  USHF.R.U32.HI UR13, URZ, 0x4, UR12 ;  /* 0x000000043f0d7899 */ /* 0x000fe2000801160c */
[----:B------:R-:W-:Y:S01]  /*06b0*/  ISETP.GE.AND P6, PT, R0, RZ, PT ;  /* 0x000000ff0000720c */ /* 0x000fe20003fc6270 */
[----:B------:R-:W-:Y:S01]  /*06c0*/  ULDC.64 UR4, c[0x0][0x218] ;  /* 0x0000860000047ab9 */ /* 0x000fe20000000a00 */
[----:B------:R-:W-:Y:S01]  /*06d0*/  SGXT R135, R135, 0x1 ;  /* 0x000000018787781a */ /* 0x000fe20000000200 */
[----:B------:R-:W-:Y:S01]  /*06e0*/  USGXT.U32 UR13, UR13, 0xe ;  /* 0x0000000e0d0d789a */ /* 0x000fe20008000000 */
[----:B------:R-:W-:Y:S01]  /*06f0*/  CS2R R72, SRZ ;  /* 0x0000000000487805 */ /* 0x000fe2000001ff00 */
[----:B------:R-:W2:Y:S01]  /*0700*/  I2F.RP R9, R14 ;  /* 0x0000000e00097306 */ /* 0x000ea20000209400 */
[----:B------:R-:W-:Y:S01]  /*0710*/  ULDC.64 UR8, c[0x0][0x210] ;  /* 0x0000840000087ab9 */ /* 0x000fe20000000a00 */
[----:B------:R-:W-:Y:S01]  /*0720*/  ULDC UR6, c[0x0][0x230] ;  /* 0x00008c0000067ab9 */ /* 0x000fe20000000800 */
[----:B------:R-:W-:Y:S01]  /*0730*/  ULDC UR7, c[0x0][0x240] ;  /* 0x0000900000077ab9 */ /* 0x000fe20000000800 */
[----:B------:R-:W-:-:S02]  /*0740*/  CS2R R74, SRZ ;  /* 0x00000000004a7805 */ /* 0x000fc4000001ff00 */
[----:B------:R-:W-:Y:S02]  /*0750*/  CS2R R76, SRZ ;  /* 0x00000000004c7805 */ /* 0x000fe4000001ff00 */
[----:B------:R-:W-:Y:S02]  /*0760*/  CS2R R78, SRZ ;  /* 0x00000000004e7805 */ /* 0x000fe4000001ff00 */
[----:B------:R-:W-:Y:S01]  /*0770*/  CS2R R80, SRZ ;  /* 0x0000000000507805 */ /* 0x000fe2000001ff00 */
[----:B-1----:R-:W1:Y:S01]  /*0780*/  MUFU.RCP R10, R10 ;  /* 0x0000000a000a7308 */ /* 0x002e620000001000 */
[----:B------:R-:W-:Y:S02]  /*0790*/  CS2R R82, SRZ ;  /* 0x0000000000527805 */ /* 0x000fe4000001ff00 */
[----:B------:R-:W-:Y:S02]  /*07a0*/  CS2R R84, SRZ ;  /* 0x0000000000547805 */ /* 0x000fe4000001ff00 */
[----:B------:R-:W-:-:S02]  /*07b0*/  CS2R R86, SRZ ;  /* 0x0000000000567805 */ /* 0x000fc4000001ff00 */
[----:B------:R-:W-:Y:S01]  /*07c0*/  CS2R R56, SRZ ;  /* 0x0000000000387805 */ /* 0x000fe2000001ff00 */
[C---:B0-----:R-:W-:Y:S01]  /*07d0*/  IMAD R125, R155.reuse, 0xf, RZ ;  /* 0x0000000f9b7d7824 */ /* 0x041fe200078e02ff */
[----:B------:R-:W-:Y:S01]  /*07e0*/  CS2R R58, SRZ ;  /* 0x00000000003a7805 */ /* 0x000fe2000001ff00 */
[C---:B------:R-:W-:Y:S01]  /*07f0*/  IMAD R121, R155.reuse, 0xe, RZ ;  /* 0x0000000e9b797824 */ /* 0x040fe200078e02ff */
[----:B--2---:R-:W0:Y:S01]  /*0800*/  MUFU.RCP R9, R9 ;  /* 0x0000000900097308 */ /* 0x004e220000001000 */
[C---:B------:R-:W-:Y:S01]  /*0810*/  IMAD R117, R155.reuse, 0xd, RZ ;  /* 0x0000000d9b757824 */ /* 0x040fe200078e02ff */
[----:B------:R-:W-:Y:S01]  /*0820*/  CS2R R60, SRZ ;  /* 0x00000000003c7805 */ /* 0x000fe2000001ff00 */
[C---:B------:R-:W-:Y:S01]  /*0830*/  IMAD R113, R155.reuse, 0xc, RZ ;  /* 0x0000000c9b717824 */ /* 0x040fe200078e02ff */
[----:B------:R-:W-:Y:S01]  /*0840*/  CS2R R62, SRZ ;  /* 0x00000000003e7805 */ /* 0x000fe2000001ff00 */
[C---:B------:R-:W-:Y:S01]  /*0850*/  IMAD R109, R155.reuse, 0xb, RZ ;  /* 0x0000000b9b6d7824 */ /* 0x040fe200078e02ff */
[----:B------:R-:W-:Y:S01]  /*0860*/  CS2R R64, SRZ ;  /* 0x0000000000407805 */ /* 0x000fe2000001ff00 */
[C---:B------:R-:W-:Y:S01]  /*0870*/  IMAD R105, R155.reuse, 0xa, RZ ;  /* 0x0000000a9b697824 */ /* 0x040fe200078e02ff */
[----:B------:R-:W-:Y:S01]  /*0880*/  CS2R R66, SRZ ;  /* 0x0000000000427805 */ /* 0x000fe2000001ff00 */
[----:B-1----:R-:W-:Y:S01]  /*0890*/  VIADD R6, R10, 0xffffffe ;  /* 0x0ffffffe0a067836 */ /* 0x002fe20000000000 */
[----:B------:R-:W-:Y:S01]  /*08a0*/  IABS R10, R156 ;  /* 0x0000009c000a7213 */ /* 0x000fe20000000000 */
[C---:B------:R-:W-:Y:S01]  /*08b0*/  IMAD R101, R155.reuse, 0x9, RZ ;  /* 0x000000099b657824 */ /* 0x040fe200078e02ff */
[----:B------:R-:W-:Y:S01]  /*08c0*/  CS2R R68, SRZ ;  /* 0x0000000000447805 */ /* 0x000fe2000001ff00 */
[----:B------:R1:W2:Y:S01]  /*08d0*/  F2I.FTZ.U32.TRUNC.NTZ R7, R6 ;  /* 0x0000000600077305 */ /* 0x0002a2000021f000 */
[C---:B------:R-:W-:Y:S01]  /*08e0*/  IMAD.SHL.U32 R97, R155.reuse, 0x8, RZ ;  /* 0x000000089b617824 */ /* 0x040fe200078e00ff */
[----:B------:R-:W-:Y:S01]  /*08f0*/  CS2R R70, SRZ ;  /* 0x0000000000467805 */ /* 0x000fe2000001ff00 */
[----:B------:R-:W-:Y:S01]  /*0900*/  IMAD R93, R155, 0x7, RZ ;  /* 0x000000079b5d7824 */ /* 0x000fe200078e02ff */
[----:B------:R-:W-:Y:S01]  /*0910*/  CS2R R40, SRZ ;  /* 0x0000000000287805 */ /* 0x000fe2000001ff00 */
[----:B0-----:R-:W-:Y:S01]  /*0920*/  VIADD R4, R9, 0xffffffe ;  /* 0x0ffffffe09047836 */ /* 0x001fe20000000000 */
[----:B------:R-:W-:Y:S01]  /*0930*/  CS2R R42, SRZ ;  /* 0x00000000002a7805 */ /* 0x000fe2000001ff00 */
[----:B------:R-:W-:Y:S01]  /*0940*/  IMAD R89, R155, 0x6, RZ ;  /* 0x000000069b597824 */ /* 0x000fe200078e02ff */
[----:B------:R-:W-:Y:S01]  /*0950*/  CS2R R44, SRZ ;  /* 0x00000000002c7805 */ /* 0x000fe2000001ff00 */
[----:B------:R0:W3:Y:S01]  /*0960*/  F2I.FTZ.U32.TRUNC.NTZ R5, R4 ;  /* 0x0000000400057305 */ /* 0x0000e2000021f000 */
[----:B-1----:R-:W-:Y:S01]  /*0970*/  IMAD.MOV.U32 R6, RZ, RZ, RZ ;  /* 0x000000ffff067224 */ /* 0x002fe200078e00ff */
[----:B------:R-:W-:-:S02]  /*0980*/  CS2R R46, SRZ ;  /* 0x00000000002e7805 */ /* 0x000fc4000001ff00 */
[----:B------:R-:W-:Y:S02]  /*0990*/  CS2R R48, SRZ ;  /* 0x0000000000307805 */ /* 0x000fe4000001ff00 */
[----:B------:R-:W-:Y:S02]  /*09a0*/  CS2R R50, SRZ ;  /* 0x0000000000327805 */ /* 0x000fe4000001ff00 */
[----:B------:R-:W-:Y:S01]  /*09b0*/  CS2R R52, SRZ ;  /* 0x0000000000347805 */ /* 0x000fe2000001ff00 */
[----:B--2---:R-:W-:Y:S01]  /*09c0*/  IMAD.MOV R11, RZ, RZ, -R7 ;  /* 0x000000ffff0b7224 */ /* 0x004fe200078e0a07 */
[----:B------:R-:W-:Y:S02]  /*09d0*/  CS2R R54, SRZ ;  /* 0x0000000000367805 */ /* 0x000fe4000001ff00 */
[----:B------:R-:W-:Y:S01]  /*09e0*/  CS2R R24, SRZ ;  /* 0x0000000000187805 */ /* 0x000fe2000001ff00 */
[----:B0-----:R-:W-:Y:S01]  /*09f0*/  IMAD.MOV.U32 R4, RZ, RZ, RZ ;  /* 0x000000ffff047224 */ /* 0x001fe200078e00ff */
[----:B------:R-:W-:Y:S01]  /*0a00*/  CS2R R26, SRZ ;  /* 0x00000000001a7805 */ /* 0x000fe2000001ff00 */
[----:B------:R-:W-:Y:S01]  /*0a10*/  IMAD R11, R11, R16, RZ ;  /* 0x000000100b0b7224 */ /* 0x000fe200078e02ff */
[----:B------:R-:W-:-:S02]  /*0a20*/  CS2R R28, SRZ ;  /* 0x00000000001c7805 */ /* 0x000fc4000001ff00 */
[----:B------:R-:W-:Y:S02]  /*0a30*/  CS2R R30, SRZ ;  /* 0x00000000001e7805 */ /* 0x000fe4000001ff00 */
[----:B------:R-:W-:Y:S01]  /*0a40*/  CS2R R32, SRZ ;  /* 0x0000000000207805 */ /* 0x000fe2000001ff00 */
[----:B---3--:R-:W-:Y:S01]  /*0a50*/  IMAD.MOV R12, RZ, RZ, -R5 ;  /* 0x000000ffff0c7224 */ /* 0x008fe200078e0a05 */
[----:B------:R-:W-:Y:S01]  /*0a60*/  CS2R R34, SRZ ;  /* 0x0000000000227805 */ /* 0x000fe2000001ff00 */
[----:B------:R-:W-:Y:S01]  /*0a70*/  IMAD.HI.U32 R9, R7, R11, R6 ;  /* 0x0000000b07097227 */ /* 0x000fe200078e0006 */
[----:B------:R-:W-:Y:S02]  /*0a80*/  SHF.R.U32.HI R7, RZ, 0x4, R20 ;  /* 0x00000004ff077819 */ /* 0x000fe40000011614 */
[----:B------:R-:W-:Y:S02]  /*0a90*/  CS2R R36, SRZ ;  /* 0x0000000000247805 */ /* 0x000fe4000001ff00 */
[----:B------:R-:W-:Y:S01]  /*0aa0*/  CS2R R38, SRZ ;  /* 0x0000000000267805 */ /* 0x000fe2000001ff00 */
[----:B------:R-:W-:Y:S01]  /*0ab0*/  IMAD.MOV.U32 R11, RZ, RZ, R12 ;  /* 0x000000ffff0b7224 */ /* 0x000fe200078e000c */
[----:B------:R-:W-:Y:S01]  /*0ac0*/  IABS R12, R0 ;  /* 0x00000000000c7213 */ /* 0x000fe20000000000 */
[----:B------:R-:W-:Y:S01]  /*0ad0*/  IMAD.HI.U32 R6, R9, R10, RZ ;  /* 0x0000000a09067227 */ /* 0x000fe200078e00ff */
[----:B------:R-:W-:-:S03]  /*0ae0*/  SGXT.U32 R7, R7, 0x3 ;  /* 0x000000030707781a */ /* 0x000fc60000000000 */
[----:B------:R-:W-:Y:S01]  /*0af0*/  IMAD R11, R11, R14, RZ ;  /* 0x0000000e0b0b7224 */ /* 0x000fe200078e02ff */
[----:B------:R-:W-:Y:S01]  /*0b00*/  LOP3.LUT R18, R132, R7, RZ, 0xfc, !PT ;  /* 0x0000000784127212 */ /* 0x000fe200078efcff */
[----:B------:R-:W-:Y:S02]  /*0b10*/  IMAD.SHL.U32 R139, R155, 0x10, RZ ;  /* 0x000000109b8b7824 */ /* 0x000fe400078e00ff */
[----:B------:R-:W-:Y:S01]  /*0b20*/  IMAD.HI.U32 R4, R5, R11, R4 ;  /* 0x0000000b05047227 */ /* 0x000fe200078e0004 */
[C---:B------:R-:W-:Y:S02]  /*0b30*/  LOP3.LUT R19, R18.reuse, 0x18, RZ, 0xfc, !PT ;  /* 0x0000001812137812 */ /* 0x040fe400078efcff */
[C---:B------:R-:W-:Y:S01]  /*0b40*/  LOP3.LUT R21, R18.reuse, 0x10, RZ, 0xfc, !PT ;  /* 0x0000001012157812 */ /* 0x040fe200078efcff */
[----:B------:R-:W-:Y:S01]  /*0b50*/  IMAD.MOV.U32 R11, RZ, RZ, R12 ;  /* 0x000000ffff0b7224 */ /* 0x000fe200078e000c */
[----:B------:R-:W-:Y:S01]  /*0b60*/  LOP3.LUT R22, R18, 0x8, RZ, 0xfc, !PT ;  /* 0x0000000812167812 */ /* 0x000fe200078efcff */
[----:B------:R-:W-:Y:S01]  /*0b70*/  IMAD.MOV R5, RZ, RZ, -R6 ;  /* 0x000000ffff057224 */ /* 0x000fe200078e0a06 */
[----:B------:R-:W-:Y:S01]  /*0b80*/  IABS R6, R19 ;  /* 0x0000001300067213 */ /* 0x000fe20000000000 */
[----:B------:R-:W-:Y:S01]  /*0b90*/  IMAD.HI.U32 R9, R9, R11, RZ ;  /* 0x0000000b09097227 */ /* 0x000fe200078e00ff */
[----:B------:R-:W-:-:S02]  /*0ba0*/  IABS R13, R21 ;  /* 0x00000015000d7213 */ /* 0x000fc40000000000 */
[----:B------:R-:W-:Y:S01]  /*0bb0*/  IABS R15, R22 ;  /* 0x00000016000f7213 */ /* 0x000fe20000000000 */
[C---:B------:R-:W-:Y:S01]  /*0bc0*/  IMAD R10, R16.reuse, R5, R10 ;  /* 0x00000005100a7224 */ /* 0x040fe200078e020a */
[----:B------:R-:W-:Y:S01]  /*0bd0*/  IABS R17, R18 ;  /* 0x0000001200117213 */ /* 0x000fe20000000000 */
[----:B------:R-:W-:Y:S02]  /*0be0*/  IMAD.MOV R5, RZ, RZ, -R9 ;  /* 0x000000ffff057224 */ /* 0x000fe400078e0a09 */
[----:B------:R-:W-:Y:S01]  /*0bf0*/  IMAD.MOV.U32 R9, RZ, RZ, R6 ;  /* 0x000000ffff097224 */ /* 0x000fe200078e0006 */
[C---:B------:R-:W-:Y:S01]  /*0c00*/  ISETP.GT.U32.AND P0, PT, R16.reuse, R10, PT ;  /* 0x0000000a1000720c */ /* 0x040fe20003f04070 */
[----:B------:R-:W-:Y:S02]  /*0c10*/  IMAD R11, R16, R5, R11 ;  /* 0x00000005100b7224 */ /* 0x000fe400078e020b */
[----:B------:R-:W-:-:S03]  /*0c20*/  IMAD.HI.U32 R6, R4, R13, RZ ;  /* 0x0000000d04067227 */ /* 0x000fc600078e00ff */
[----:B------:R-:W-:Y:S01]  /*0c30*/  ISETP.GT.U32.AND P1, PT, R16, R11, PT ;  /* 0x0000000b1000720c */ /* 0x000fe20003f24070 */
[----:B------:R-:W-:-:S04]  /*0c40*/  IMAD.HI.U32 R5, R4, R9, RZ ;  /* 0x0000000904057227 */ /* 0x000fc800078e00ff */
[----:B------:R-:W-:-:S04]  /*0c50*/  IMAD.HI.U32 R7, R4, R15, RZ ;  /* 0x0000000f04077227 */ /* 0x000fc800078e00ff */
[----:B------:R-:W-:-:S04]  /*0c60*/  IMAD.HI.U32 R4, R4, R17, RZ ;  /* 0x0000001104047227 */ /* 0x000fc800078e00ff */
[----:B------:R-:W-:Y:S02]  /*0c70*/  IMAD.MOV R6, RZ, RZ, -R6 ;  /* 0x000000ffff067224 */ /* 0x000fe400078e0a06 */
[----:B------:R-:W-:Y:S02]  /*0c80*/  IMAD.MOV R5, RZ, RZ, -R5 ;  /* 0x000000ffff057224 */ /* 0x000fe400078e0a05 */
[----:B------:R-:W-:Y:S02]  /*0c90*/  IMAD.MOV R12, RZ, RZ, -R4 ;  /* 0x000000ffff0c7224 */ /* 0x000fe400078e0a04 */
[----:B------:R-:W-:Y:S01]  /*0ca0*/  IMAD R6, R14, R6, R13 ;  /* 0x000000060e067224 */ /* 0x000fe200078e020d */
[----:B------:R-:W-:Y:S01]  /*0cb0*/  LOP3.LUT R13, R20, 0x40, RZ, 0xc0, !PT ;  /* 0x00000040140d7812 */ /* 0x000fe200078ec0ff */
[C---:B------:R-:W-:Y:S01]  /*0cc0*/  IMAD R4, R14.reuse, R5, R9 ;  /* 0x000000050e047224 */ /* 0x040fe200078e0209 */
[----:B------:R-:W-:Y:S01]  /*0cd0*/  SHF.R.S32.HI R5, RZ, 0x1f, R8 ;  /* 0x0000001fff057819 */ /* 0x000fe20000011408 */
[----:B------:R-:W-:-:S02]  /*0ce0*/  IMAD R9, R14, R12, R17 ;  /* 0x0000000c0e097224 */ /* 0x000fc400078e0211 */
[--C-:B------:R-:W-:Y:S01]  /*0cf0*/  @!P0 IMAD.IADD R10, R10, 0x1, -R16.reuse ;  /* 0x000000010a0a8824 */ /* 0x100fe200078e0a10 */
[C---:B------:R-:W-:Y:S01]  /*0d00*/  ISETP.GT.U32.AND P0, PT, R14.reuse, R6, PT ;  /* 0x000000060e00720c */ /* 0x040fe20003f04070 */
[----:B------:R-:W-:Y:S01]  /*0d10*/  @!P1 IMAD.IADD R11, R11, 0x1, -R16 ;  /* 0x000000010b0b9824 */ /* 0x000fe200078e0a10 */
[C---:B------:R-:W-:Y:S01]  /*0d20*/  ISETP.GT.U32.AND P3, PT, R14.reuse, R4, PT ;  /* 0x000000040e00720c */ /* 0x040fe20003f64070 */
[----:B------:R-:W-:Y:S01]  /*0d30*/  IMAD.MOV R7, RZ, RZ, -R7 ;  /* 0x000000ffff077224 */ /* 0x000fe200078e0a07 */
[----:B------:R-:W-:Y:S01]  /*0d40*/  ISETP.GT.U32.AND P1, PT, R14, R9, PT ;  /* 0x000000090e00720c */ /* 0x000fe20003f24070 */
[----:B------:R-:W-:Y:S01]  /*0d50*/  IMAD.SHL.U32 R12, R20, 0x2, RZ ;  /* 0x00000002140c7824 */ /* 0x000fe200078e00ff */
[----:B------:R-:W-:Y:S01]  /*0d60*/  ISETP.GT.U32.AND P5, PT, R16, R11, PT ;  /* 0x0000000b1000720c */ /* 0x000fe20003fa4070 */
[----:B------:R-:W-:Y:S01]  /*0d70*/  IMAD R7, R14, R7, R15 ;  /* 0x000000070e077224 */ /* 0x000fe200078e020f */
[----:B------:R-:W-:Y:S01]  /*0d80*/  ISETP.GT.U32.AND P4, PT, R16, R10, PT ;  /* 0x0000000a1000720c */ /* 0x000fe20003f84070 */
[----:B------:R-:W-:Y:S01]  /*0d90*/  IMAD.SHL.U32 R17, R155, 0x4, RZ ;  /* 0x000000049b117824 */ /* 0x000fe200078e00ff */
[----:B------:R-:W-:Y:S01]  /*0da0*/  LOP3.LUT R12, R12, 0x7e, RZ, 0xc0, !PT ;  /* 0x0000007e0c0c7812 */ /* 0x000fe200078ec0ff */
[----:B------:R-:W-:Y:S01]  /*0db0*/  IMAD.U32 R138, RZ, RZ, UR6 ;  /* 0x00000006ff8a7e24 */ /* 0x000fe2000f8e00ff */
[----:B------:R-:W-:Y:S01]  /*0dc0*/  ISETP.GT.U32.AND P2, PT, R14, R7, PT ;  /* 0x000000070e00720c */ /* 0x000fe20003f44070 */
[----:B------:R-:W-:Y:S01]  /*0dd0*/  @!P0 IMAD.IADD R6, R6, 0x1, -R14 ;  /* 0x0000000106068824 */ /* 0x000fe200078e0a0e */
[----:B------:R-:W-:Y:S01]  /*0de0*/  LOP3.LUT R135, R12, 0x90, R135, 0x78, !PT ;  /* 0x000000900c877812 */ /* 0x000fe200078e7887 */
[----:B------:R-:W-:Y:S01]  /*0df0*/  IMAD R134, R13, 0x20, R12 ;  /* 0x000000200d867824 */ /* 0x000fe200078e020c */
[----:B------:R-:W-:Y:S01]  /*0e00*/  LEA.HI R5, R5, R8, RZ, 0x4 ;  /* 0x0000000805057211 */ /* 0x000fe200078f20ff */
[----:B------:R-:W-:Y:S01]  /*0e10*/  @!P3 IMAD.IADD R4, R4, 0x1, -R14 ;  /* 0x000000010404b824 */ /* 0x000fe200078e0a0e */
[----:B------:R-:W0:Y:S01]  /*0e20*/  LDC R12, c[0x0][0x23c] ;  /* 0x00008f00ff0c7b82 */ /* 0x000e220000000800 */
[----:B------:R-:W-:Y:S01]  /*0e30*/  @!P5 IMAD.IADD R11, R11, 0x1, -R16 ;  /* 0x000000010b0bd824 */ /* 0x000fe200078e0a10 */
[----:B------:R-:W-:Y:S01]  /*0e40*/  ISETP.GE.AND P5, PT, R156, RZ, PT ;  /* 0x000000ff9c00720c */ /* 0x000fe20003fa6270 */
[----:B------:R-:W-:Y:S01]  /*0e50*/  @!P1 IMAD.IADD R9, R9, 0x1, -R14 ;  /* 0x0000000109099824 */ /* 0x000fe200078e0a0e */
[----:B------:R-:W-:Y:S01]  /*0e60*/  ISETP.GT.U32.AND P1, PT, R14, R6, PT ;  /* 0x000000060e00720c */ /* 0x000fe20003f24070 */
[----:B------:R-:W-:Y:S01]  /*0e70*/  @!P4 IMAD.IADD R10, R10, 0x1, -R16 ;  /* 0x000000010a0ac824 */ /* 0x000fe200078e0a10 */
[C---:B------:R-:W-:Y:S01]  /*0e80*/  ISETP.GT.U32.AND P0, PT, R14.reuse, R4, PT ;  /* 0x000000040e00720c */ /* 0x040fe20003f04070 */
[----:B------:R-:W-:Y:S01]  /*0e90*/  @!P2 IMAD.IADD R7, R7, 0x1, -R14 ;  /* 0x000000010707a824 */ /* 0x000fe200078e0a0e */
[----:B------:R-:W-:Y:S01]  /*0ea0*/  ISETP.GT.U32.AND P3, PT, R14, R9, PT ;  /* 0x000000090e00720c */ /* 0x000fe20003f64070 */
[----:B------:R-:W-:Y:S01]  /*0eb0*/  IMAD.MOV.U32 R8, RZ, RZ, R11 ;  /* 0x000000ffff087224 */ /* 0x000fe200078e000b */
[----:B------:R-:W-:Y:S01]  /*0ec0*/  ISETP.GE.AND P4, PT, R18, RZ, PT ;  /* 0x000000ff1200720c */ /* 0x000fe20003f86270 */
[----:B------:R-:W-:Y:S01]  /*0ed0*/  IMAD R13, R155, 0x3, RZ ;  /* 0x000000039b0d7824 */ /* 0x000fe200078e02ff */
[----:B------:R-:W-:Y:S01]  /*0ee0*/  ISETP.GT.U32.AND P2, PT, R14, R7, PT ;  /* 0x000000070e00720c */ /* 0x000fe20003f44070 */
[----:B------:R-:W-:Y:S01]  /*0ef0*/  @!P6 IMAD.MOV R8, RZ, RZ, -R8 ;  /* 0x000000ffff08e224 */ /* 0x000fe200078e0a08 */
[----:B------:R-:W-:Y:S01]  /*0f00*/  ISETP.GE.AND P6, PT, R21, RZ, PT ;  /* 0x000000ff1500720c */ /* 0x000fe20003fc6270 */
[----:B------:R-:W-:Y:S01]  /*0f10*/  @!P5 IMAD.MOV R10, RZ, RZ, -R10 ;  /* 0x000000ffff0ad224 */ /* 0x000fe200078e0a0a */
[----:B------:R-:W-:Y:S01]  /*0f20*/  ISETP.GE.AND P5, PT, R19, RZ, PT ;  /* 0x000000ff1300720c */ /* 0x000fe20003fa6270 */
[--C-:B------:R-:W-:Y:S01]  /*0f30*/  @!P1 IMAD.IADD R6, R6, 0x1, -R14.reuse ;  /* 0x0000000106069824 */ /* 0x100fe200078e0a0e */
[----:B------:R-:W-:Y:S01]  /*0f40*/  ISETP.GE.AND P1, PT, R22, RZ, PT ;  /* 0x000000ff1600720c */ /* 0x000fe20003f26270 */
[--C-:B------:R-:W-:Y:S01]  /*0f50*/  @!P0 IMAD.IADD R4, R4, 0x1, -R14.reuse ;  /* 0x0000000104048824 */ /* 0x100fe200078e0a0e */
[----:B------:R-:W-:Y:S01]  /*0f60*/  ISETP.NE.AND P0, PT, R2, RZ, PT ;  /* 0x000000ff0200720c */ /* 0x000fe20003f05270 */
[--C-:B------:R-:W-:Y:S01]  /*0f70*/  @!P3 IMAD.IADD R9, R9, 0x1, -R14.reuse ;  /* 0x000000010909b824 */ /* 0x100fe200078e0a0e */
[----:B------:R-:W-:Y:S01]  /*0f80*/  LOP3.LUT R11, RZ, R2, RZ, 0x33, !PT ;  /* 0x00000002ff0b7212 */ /* 0x000fe200078e33ff */
[----:B------:R-:W-:Y:S01]  /*0f90*/  IMAD.U32 R2, RZ, RZ, UR8 ;  /* 0x00000008ff027e24 */ /* 0x000fe2000f8e00ff */
[----:B------:R-:W-:Y:S01]  /*0fa0*/  UIADD3 UR8, UP0, UR13, 0x80, URZ ;  /* 0x000000800d087890 */ /* 0x000fe2000ff1e03f */
[----:B0-----:R-:W-:Y:S01]  /*0fb0*/  IMAD R153, R133, R12, RZ ;  /* 0x0000000c85997224 */ /* 0x001fe200078e02ff */
[----:B------:R-:W-:Y:S01]  /*0fc0*/  SEL R10, R11, R10, !P0 ;  /* 0x0000000a0b0a7207 */ /* 0x000fe20004000000 */
[----:B------:R-:W-:Y:S01]  /*0fd0*/  @!P2 IMAD.IADD R7, R7, 0x1, -R14 ;  /* 0x000000010707a824 */ /* 0x000fe200078e0a0e */
[----:B------:R-:W-:Y:S01]  /*0fe0*/  SEL R8, R11, R8, !P0 ;  /* 0x000000080b087207 */ /* 0x000fe20004000000 */
[----:B------:R-:W-:Y:S01]  /*0ff0*/  @!P4 IMAD.MOV R9, RZ, RZ, -R9 ;  /* 0x000000ffff09c224 */ /* 0x000fe200078e0a09 */
[----:B------:R-:W-:Y:S01]  /*1000*/  ISETP.NE.AND P0, PT, R3, RZ, PT ;  /* 0x000000ff0300720c */ /* 0x000fe20003f05270 */
[----:B------:R-:W-:Y:S01]  /*1010*/  IMAD R10, R10, UR10, RZ ;  /* 0x0000000a0a0a7c24 */ /* 0x000fe2000f8e02ff */
[----:B------:R-:W-:Y:S01]  /*1020*/  LOP3.LUT R3, RZ, R3, RZ, 0x33, !PT ;  /* 0x00000003ff037212 */ /* 0x000fe200078e33ff */
[----:B------:R-:W-:Y:S01]  /*1030*/  IMAD R8, R8, UR10, RZ ;  /* 0x0000000a08087c24 */ /* 0x000fe2000f8e02ff */
[----:B------:R-:W-:Y:S01]  /*1040*/  LEA R136, P2, R153, UR4, 0x1 ;  /* 0x0000000499887c11 */ /* 0x000fe2000f8408ff */
[----:B------:R-:W-:Y:S01]  /*1050*/  @!P5 IMAD.MOV R4, RZ, RZ, -R4 ;  /* 0x000000ffff04d224 */ /* 0x000fe200078e0a04 */
[----:B------:R-:W-:Y:S01]  /*1060*/  SEL R151, R3, R9, !P0 ;  /* 0x0000000903977207 */ /* 0x000fe20004000000 */
[----:B------:R-:W-:Y:S01]  /*1070*/  @!P6 IMAD.MOV R6, RZ, RZ, -R6 ;  /* 0x000000ffff06e224 */ /* 0x000fe200078e0a06 */
[----:B------:R-:W-:Y:S01]  /*1080*/  LEA.HI.X.SX32 R153, R153, UR5, 0x1, P2 ;  /* 0x0000000599997c11 */ /* 0x000fe200090f0eff */
[----:B------:R-:W-:Y:S01]  /*1090*/  @!P1 IMAD.MOV R7, RZ, RZ, -R7 ;  /* 0x000000ffff079224 */ /* 0x000fe200078e0a07 */
[----:B------:R-:W-:Y:S01]  /*10a0*/  UIADD3 UR5, UR12, 0x2000, URZ ;  /* 0x000020000c057890 */ /* 0x000fe2000fffe03f */
[----:B------:R-:W-:Y:S01]  /*10b0*/  IMAD.WIDE R130, R10, 0x2, RZ ;  /* 0x000000020a827825 */ /* 0x000fe200078e02ff */
[C---:B------:R-:W-:Y:S01]  /*10c0*/  SEL R148, R3.reuse, R4, !P0 ;  /* 0x0000000403947207 */ /* 0x040fe20004000000 */
[----:B------:R-:W-:Y:S01]  /*10d0*/  UMOV UR4, URZ ;  /* 0x0000003f00047c82 */ /* 0x000fe20008000000 */
[C---:B------:R-:W-:Y:S01]  /*10e0*/  SEL R149, R3.reuse, R6, !P0 ;  /* 0x0000000603957207 */ /* 0x040fe20004000000 */
[----:B------:R-:W-:Y:S01]  /*10f0*/  IMAD.WIDE R128, R8, 0x2, RZ ;  /* 0x0000000208807825 */ /* 0x000fe200078e02ff */
[----:B------:R-:W-:Y:S01]  /*1100*/  SEL R150, R3, R7, !P0 ;  /* 0x0000000703967207 */ /* 0x000fe20004000000 */
[----:B------:R-:W-:Y:S01]  /*1110*/  USHF.R.U32.HI UR5, URZ, 0x4, UR5 ;  /* 0x000000043f057899 */ /* 0x000fe20008011605 */
[----:B------:R-:W-:Y:S01]  /*1120*/  SHF.R.S32.HI R146, RZ, 0x4, R5 ;  /* 0x00000004ff927819 */ /* 0x000fe20000011405 */
[C---:B------:R-:W-:Y:S01]  /*1130*/  IMAD R21, R155.reuse, 0x5, RZ ;  /* 0x000000059b157824 */ /* 0x040fe200078e02ff */
[C---:B------:R-:W-:Y:S01]  /*1140*/  LOP3.LUT R145, R134.reuse, 0x10, RZ, 0x3c, !PT ;  /* 0x0000001086917812 */ /* 0x040fe200078e3cff */
[----:B------:R-:W-:Y:S01]  /*1150*/  IMAD.SHL.U32 R9, R155, 0x2, RZ ;  /* 0x000000029b097824 */ /* 0x000fe200078e00ff */
[----:B------:R-:W-:Y:S01]  /*1160*/  LOP3.LUT R144, R134, 0x20, RZ, 0x3c, !PT ;  /* 0x0000002086907812 */ /* 0x000fe200078e3cff */
[----:B------:R-:W-:Y:S01]  /*1170*/  IMAD.U32 R3, RZ, RZ, UR9 ;  /* 0x00000009ff037e24 */ /* 0x000fe2000f8e00ff */
[----:B------:R-:W-:Y:S01]  /*1180*/  UIADD3.X UR9, UR4, 0x40000040, URZ, UP0, !UPT ;  /* 0x4000004004097890 */ /* 0x000fe200087fe43f */
[----:B------:R-:W-:Y:S01]  /*1190*/  IMAD.SHL.U32 R137, R12, 0x10, RZ ;  /* 0x000000100c897824 */ /* 0x000fe200078e00ff */
[C---:B------:R-:W-:Y:S01]  /*11a0*/  LOP3.LUT R143, R134.reuse, 0x30, RZ, 0x3c, !PT ;  /* 0x00000030868f7812 */ /* 0x040fe200078e3cff */
[--C-:B------:R-:W-:Y:S01]  /*11b0*/  IMAD.WIDE R126, R125, 0x2, R130.reuse ;  /* 0x000000027d7e7825 */ /* 0x100fe200078e0282 */
[C---:B------:R-:W-:Y:S01]  /*11c0*/  LOP3.LUT R142, R134.reuse, 0x40, RZ, 0x3c, !PT ;  /* 0x00000040868e7812 */ /* 0x040fe200078e3cff */
[----:B------:R-:W-:Y:S01]  /*11d0*/  USGXT.U32 UR6, UR5, 0xe ;  /* 0x0000000e0506789a */ /* 0x000fe20008000000 */
[C---:B------:R-:W-:Y:S01]  /*11e0*/  LOP3.LUT R141, R134.reuse, 0x50, RZ, 0x3c, !PT ;  /* 0x00000050868d7812 */ /* 0x040fe200078e3cff */
[--C-:B------:R-:W-:Y:S01]  /*11f0*/  IMAD.WIDE R122, R121, 0x2, R130.reuse ;  /* 0x00000002797a7825 */ /* 0x100fe200078e0282 */
[C---:B------:R-:W-:Y:S01]  /*1200*/  LOP3.LUT R140, R134.reuse, 0x60, RZ, 0x3c, !PT ;  /* 0x00000060868c7812 */ /* 0x040fe200078e3cff */
[----:B------:R-:W-:Y:S01]  /*1210*/  UIADD3.64 UR16, UR8, 0x80, URZ ;  /* 0x0000008008107897 */ /* 0x000fe2000fffe03f */
[----:B------:R-:W-:Y:S01]  /*1220*/  LOP3.LUT R147, R134, 0x70, RZ, 0x3c, !PT ;  /* 0x0000007086937812 */ /* 0x000fe200078e3cff */
[----:B------:R-:W-:Y:S01]  /*1230*/  IMAD.WIDE R118, R117, 0x2, R130 ;  /* 0x0000000275767825 */ /* 0x000fe200078e0282 */
[----:B------:R-:W-:-:S03]  /*1240*/  UIADD3.64 UR20, UR8, 0x100, URZ ;  /* 0x0000010008147897 */ /* 0x000fc6000fffe03f */
[----:B------:R-:W-:-:S04]  /*1250*/  IMAD.WIDE R114, R113, 0x2, R130 ;  /* 0x0000000271727825 */ /* 0x000fc800078e0282 */
        /* <DEDUP_REMOVED lines=26> */
[----:B------:R-:W-:Y:S02]  /*1400*/  IMAD R148, R148, UR7, RZ ;  /* 0x0000000794947c24 */ /* 0x000fe4000f8e02ff */
[----:B------:R-:W-:Y:S02]  /*1410*/  IMAD R149, R149, UR7, RZ ;  /* 0x0000000795957c24 */ /* 0x000fe4000f8e02ff */
[----:B------:R-:W-:Y:S02]  /*1420*/  IMAD R150, R150, UR7, RZ ;  /* 0x0000000796967c24 */ /* 0x000fe4000f8e02ff */
[----:B------:R-:W-:Y:S01]  /*1430*/  IMAD R151, R151, UR7, RZ ;  /* 0x0000000797977c24 */ /* 0x000fe2000f8e02ff */
[----:B------:R-:W-:-:S06]  /*1440*/  UMOV UR7, 0xc0000010 ;  /* 0xc000001000077882 */ /* 0x000fcc0000000000 */
.L_x_1:
[----:B------:R-:W-:Y:S02]  /*1450*/  ISETP.GT.AND P2, PT, R138, RZ, PT ;  /* 0x000000ff8a00720c */ /* 0x000fe40003f44270 */
[-C--:B------:R-:W-:Y:S02]  /*1460*/  IADD3 R158, P1, R128, R2.reuse, RZ ;  /* 0x00000002809e7210 */ /* 0x080fe40007f3e0ff */
[----:B------:R-:W-:Y:S02]  /*1470*/  IADD3 R160, P0, R130, R2, RZ ;  /* 0x0000000282a07210 */ /* 0x000fe40007f1e0ff */
[----:B------:R-:W-:Y:S01]  /*1480*/  PRMT R155, RZ, 0x7610, R155 ;  /* 0x00007610ff9b7816 */ /* 0x000fe2000000009b */
[----:B------:R-:W-:Y:S01]  /*1490*/  IMAD.X R159, R129, 0x1, R3, P1 ;  /* 0x00000001819f7824 */ /* 0x000fe200008e0603 */
[----:B------:R-:W-:Y:S01]  /*14a0*/  PRMT R157, RZ, 0x7610, R157 ;  /* 0x00007610ff9d7816 */ /* 0x000fe2000000009d */
[----:B------:R-:W-:Y:S01]  /*14b0*/  IMAD.X R161, R131, 0x1, R3, P0 ;  /* 0x0000000183a17824 */ /* 0x000fe200000e0603 */
[----:B------:R-:W-:-:S02]  /*14c0*/  ISETP.GT.AND P3, PT, R138, 0x1, PT ;  /* 0x000000018a00780c */ /* 0x000fc40003f64270 */
[-C--:B------:R-:W-:Y:S01]  /*14d0*/  IADD3 R162, P1, R4, R2.reuse, RZ ;  /* 0x0000000204a27210 */ /* 0x080fe20007f3e0ff */
[----:B------:R-:W2:Y:S01]  /*14e0*/  @P2 LDG.E.U16 R155, desc[UR14][R158.64] ;  /* 0x0000000e9e9b2981 */ /* 0x000ea2000c1e1500 */
[----:B------:R-:W-:-:S03]  /*14f0*/  IADD3 R164, P0, R6, R2, RZ ;  /* 0x0000000206a47210 */ /* 0x000fc60007f1e0ff */
[----:B------:R0:W3:Y:S01]  /*1500*/  @P2 LDG.E.U16 R157, desc[UR14][R160.64] ;  /* 0x0000000ea09d2981 */ /* 0x0000e2000c1e1500 */
[----:B------:R-:W-:Y:S01]  /*1510*/  ISETP.GT.AND P2, PT, R138, 0x2, PT ;  /* 0x000000028a00780c */ /* 0x000fe20003f44270 */
[--C-:B------:R-:W-:Y:S01]  /*1520*/  IMAD.X R163, R5, 0x1, R3.reuse, P1 ;  /* 0x0000000105a37824 */ /* 0x100fe200008e0603 */
[-C--:B------:R-:W-:Y:S01]  /*1530*/  IADD3 R166, P1, R8, R2.reuse, RZ ;  /* 0x0000000208a67210 */ /* 0x080fe20007f3e0ff */
[--C-:B------:R-:W-:Y:S01]  /*1540*/  IMAD.X R165, R7, 0x1, R3.reuse, P0 ;  /* 0x0000000107a57824 */ /* 0x100fe200000e0603 */
[-C--:B------:R-:W-:Y:S02]  /*1550*/  IADD3 R168, P0, R10, R2.reuse, RZ ;  /* 0x000000020aa87210 */ /* 0x080fe40007f1e0ff */
[----:B------:R-:W-:Y:S02]  /*1560*/  PRMT R152, RZ, 0x7610, R152 ;  /* 0x00007610ff987816 */ /* 0x000fe40000000098 */
[----:B------:R-:W-:Y:S01]  /*1570*/  PRMT R154, RZ, 0x7610, R154 ;  /* 0x00007610ff9a7816 */ /* 0x000fe2000000009a */
[----:B------:R-:W-:Y:S01]  /*1580*/  IMAD.X R167, R9, 0x1, R3, P1 ;  /* 0x0000000109a77824 */ /* 0x000fe200008e0603 */
[----:B0-----:R-:W-:Y:S01]  /*1590*/  PRMT R161, RZ, 0x7610, R161 ;  /* 0x00007610ffa17816 */ /* 0x001fe200000000a1 */
[----:B------:R-:W-:Y:S01]  /*15a0*/  IMAD.X R169, R11, 0x1, R3, P0 ;  /* 0x000000010ba97824 */ /* 0x000fe200000e0603 */
[----:B------:R-:W-:Y:S01]  /*15b0*/  PRMT R159, RZ, 0x7610, R159 ;  /* 0x00007610ff9f7816 */ /* 0x000fe2000000009f */
[----:B------:R0:W4:Y:S01]  /*15c0*/  @P3 LDG.E.U16 R152, desc[UR14][R162.64] ;  /* 0x0000000ea2983981 */ /* 0x000122000c1e1500 */
[----:B------:R-:W-:-:S03]  /*15d0*/  IADD3 R170, P1, R12, R2, RZ ;  /* 0x000000020caa7210 */ /* 0x000fc60007f3e0ff */
[----:B------:R1:W5:Y:S01]  /*15e0*/  @P3 LDG.E.U16 R154, desc[UR14][R164.64] ;  /* 0x0000000ea49a3981 */ /* 0x000362000c1e1500 */
[----:B------:R-:W-:-:S03]  /*15f0*/  ISETP.GT.AND P3, PT, R138, 0x3, PT ;  /* 0x000000038a00780c */ /* 0x000fc60003f64270 */
[----:B------:R1:W5:Y:S01]  /*1600*/  @P2 LDG.E.U16 R161, desc[UR14][R166.64] ;  /* 0x0000000ea6a12981 */ /* 0x000362000c1e1500 */
[----:B0-----:R-:W-:-:S03]  /*1610*/  IADD3 R162, P0, R14, R2, RZ ;  /* 0x000000020ea27210 */ /* 0x001fc60007f1e0ff */
[----:B------:R0:W5:Y:S01]  /*1620*/  @P2 LDG.E.U16 R159, desc[UR14][R168.64] ;  /* 0x0000000ea89f2981 */ /* 0x000162000c1e1500 */
[----:B------:R-:W-:Y:S01]  /*1630*/  ISETP.GT.AND P2, PT, R138, 0x4, PT ;  /* 0x000000048a00780c */ /* 0x000fe20003f44270 */
[--C-:B------:R-:W-:Y:S01]  /*1640*/  IMAD.X R171, R13, 0x1, R3.reuse, P1 ;  /* 0x000000010dab7824 */ /* 0x100fe200008e0603 */
[-C--:B-1----:R-:W-:Y:S01]  /*1650*/  IADD3 R164, P1, R16, R2.reuse, RZ ;  /* 0x0000000210a47210 */ /* 0x082fe20007f3e0ff */
[--C-:B------:R-:W-:Y:S01]  /*1660*/  IMAD.X R163, R15, 0x1, R3.reuse, P0 ;  /* 0x000000010fa37824 */ /* 0x100fe200000e0603 */
[----:B------:R-:W-:Y:S02]  /*1670*/  PRMT R158, RZ, 0x7610, R158 ;  /* 0x00007610ff9e7816 */ /* 0x000fe4000000009e */
[-C--:B------:R-:W-:Y:S02]  /*1680*/  IADD3 R166, P0, R18, R2.reuse, RZ ;  /* 0x0000000212a67210 */ /* 0x080fe40007f1e0ff */
[----:B------:R-:W-:Y:S01]  /*1690*/  PRMT R160, RZ, 0x7610, R160 ;  /* 0x00007610ffa07816 */ /* 0x000fe200000000a0 */
[----:B------:R-:W-:Y:S01]  /*16a0*/  IMAD.X R165, R17, 0x1, R3, P1 ;  /* 0x0000000111a57824 */ /* 0x000fe200008e0603 */
[----:B------:R-:W-:Y:S01]  /*16b0*/  PRMT R177, RZ, 0x7610, R177 ;  /* 0x00007610ffb17816 */ /* 0x000fe200000000b1 */
[----:B------:R-:W-:Y:S01]  /*16c0*/  IMAD.X R167, R19, 0x1, R3, P0 ;  /* 0x0000000113a77824 */ /* 0x000fe200000e0603 */
[----:B------:R-:W-:Y:S01]  /*16d0*/  PRMT R179, RZ, 0x7610, R179 ;  /* 0x00007610ffb37816 */ /* 0x000fe200000000b3 */
[----:B------:R1:W5:Y:S01]  /*16e0*/  @P3 LDG.E.U16 R158, desc[UR14][R170.64] ;  /* 0x0000000eaa9e3981 */ /* 0x000362000c1e1500 */
[----:B0-----:R-:W-:-:S03]  /*16f0*/  IADD3 R168, P1, R20, R2, RZ ;  /* 0x0000000214a87210 */ /* 0x001fc60007f3e0ff */
[----:B------:R0:W5:Y:S01]  /*1700*/  @P3 LDG.E.U16 R160, desc[UR14][R162.64] ;  /* 0x0000000ea2a03981 */ /* 0x000162000c1e1500 */
[----:B------:R-:W-:-:S03]  /*1710*/  ISETP.GT.AND P3, PT, R138, 0x5, PT ;  /* 0x000000058a00780c */ /* 0x000fc60003f64270 */
[----:B------:R0:W5:Y:S01]  /*1720*/  @P2 LDG.E.U16 R177, desc[UR14][R164.64] ;  /* 0x0000000ea4b12981 */ /* 0x000162000c1e1500 */
[----:B-1----:R-:W-:-:S03]  /*1730*/  IADD3 R170, P0, R22, R2, RZ ;  /* 0x0000000216aa7210 */ /* 0x002fc60007f1e0ff */
[----:B------:R1:W5:Y:S01]  /*1740*/  @P2 LDG.E.U16 R179, desc[UR14][R166.64] ;  /* 0x0000000ea6b32981 */ /* 0x000362000c1e1500 */
[----:B------:R-:W-:Y:S01]  /*1750*/  ISETP.GT.AND P2, PT, R138, 0x6, PT ;  /* 0x000000068a00780c */ /* 0x000fe20003f44270 */
[--C-:B------:R-:W-:Y:S01]  /*1760*/  IMAD.X R169, R21, 0x1, R3.reuse, P1 ;  /* 0x0000000115a97824 */ /* 0x100fe200008e0603 */
[-C--:B0-----:R-:W-:Y:S01]  /*1770*/  IADD3 R162, P1, R88, R2.reuse, RZ ;  /* 0x0000000258a27210 */ /* 0x081fe20007f3e0ff */
        /* <DEDUP_REMOVED lines=9> */
[----:B-1----:R-:W-:-:S03]  /*1810*/  IADD3 R166, P1, R92, R2, RZ ;  /* 0x000000025ca67210 */ /* 0x002fc60007f3e0ff */
        /* <DEDUP_REMOVED lines=20> */
[----:B------:R0:W4:Y:S01]  /*1960*/  @P2 LDG.E.U16 R185, desc[UR14][R170.64] ;  /* 0x0000000eaab92981 */ /* 0x000122000c1e1500 */
        /* <DEDUP_REMOVED lines=34> */
[----:B------:R-:W-:Y:S01]  /*1b90*/  ISETP.GT.AND P3, PT, R138, 0xd, PT ;  /* 0x0000000d8a00780c */ /* 0x000fe20003f64270 */
[----:B------:R-:W-:Y:S02]  /*1ba0*/  IMAD.X R171, R117, 0x1, R3, P1 ;  /* 0x0000000175ab7824 */ /* 0x000fe400008e0603 */
[----:B------:R0:W5:Y:S04]  /*1bb0*/  @P2 LDG.E.U16 R193, desc[UR14][R166.64] ;  /* 0x0000000ea6c12981 */ /* 0x000168000c1e1500 */
[----:B------:R-:W5:Y:S01]  /*1bc0*/  @P2 LDG.E.U16 R195, desc[UR14][R168.64] ;  /* 0x0000000ea8c32981 */ /* 0x000f62000c1e1500 */
[-C--:B-1----:R-:W-:Y:S02]  /*1bd0*/  IADD3 R162, P2, R118, R2.reuse, RZ ;  /* 0x0000000276a27210 */ /* 0x082fe40007f5e0ff */
[----:B0-----:R-:W-:-:S02]  /*1be0*/  IADD3 R164, P1, R120, R2, RZ ;  /* 0x0000000278a47210 */ /* 0x001fc40007f3e0ff */
[----:B------:R-:W-:Y:S01]  /*1bf0*/  PRMT R192, RZ, 0x7610, R192 ;  /* 0x00007610ffc07816 */ /* 0x000fe200000000c0 */
[--C-:B------:R-:W-:Y:S01]  /*1c00*/  IMAD.X R163, R119, 0x1, R3.reuse, P2 ;  /* 0x0000000177a37824 */ /* 0x100fe200010e0603 */
[----:B------:R-:W-:Y:S01]  /*1c10*/  PRMT R194, RZ, 0x7610, R194 ;  /* 0x00007610ffc27816 */ /* 0x000fe200000000c2 */
[----:B------:R-:W-:Y:S01]  /*1c20*/  IMAD.X R165, R121, 0x1, R3, P1 ;  /* 0x0000000179a57824 */ /* 0x000fe200008e0603 */
[----:B------:R-:W-:Y:S02]  /*1c30*/  IADD3 R166, P1, R122, R2, RZ ;  /* 0x000000027aa67210 */ /* 0x000fe40007f3e0ff */
[----:B------:R-:W5:Y:S01]  /*1c40*/  @P3 LDG.E.U16 R192, desc[UR14][R170.64] ;  /* 0x0000000eaac03981 */ /* 0x000f62000c1e1500 */
[----:B------:R-:W-:-:S03]  /*1c50*/  ISETP.GT.AND P0, PT, R138, 0xe, PT ;  /* 0x0000000e8a00780c */ /* 0x000fc60003f04270 */
[----:B------:R0:W5:Y:S01]  /*1c60*/  @P3 LDG.E.U16 R194, desc[UR14][R162.64] ;  /* 0x0000000ea2c23981 */ /* 0x000162000c1e1500 */
[----:B------:R-:W-:Y:S01]  /*1c70*/  ISETP.GT.AND P3, PT, R138, 0xf, PT ;  /* 0x0000000f8a00780c */ /* 0x000fe20003f64270 */
[----:B------:R-:W-:Y:S01]  /*1c80*/  IMAD.X R167, R123, 0x1, R3, P1 ;  /* 0x000000017ba77824 */ /* 0x000fe200008e0603 */
[-C--:B------:R-:W-:Y:S02]  /*1c90*/  IADD3 R172, P2, R124, R2.reuse, RZ ;  /* 0x000000027cac7210 */ /* 0x080fe40007f5e0ff */
[----:B------:R-:W-:Y:S02]  /*1ca0*/  IADD3 R174, P1, R126, R2, RZ ;  /* 0x000000027eae7210 */ /* 0x000fe40007f3e0ff */
[----:B------:R-:W-:Y:S01]  /*1cb0*/  PRMT R197, RZ, 0x7610, R197 ;  /* 0x00007610ffc57816 */ /* 0x000fe200000000c5 */
[----:B------:R-:W-:Y:S01]  /*1cc0*/  IMAD.X R173, R125, 0x1, R3, P2 ;  /* 0x000000017dad7824 */ /* 0x000fe200010e0603 */
[----:B------:R-:W-:Y:S01]  /*1cd0*/  PRMT R199, RZ, 0x7610, R199 ;  /* 0x00007610ffc77816 */ /* 0x000fe200000000c7 */
[----:B------:R-:W-:Y:S01]  /*1ce0*/  IMAD.X R175, R127, 0x1, R3, P1 ;  /* 0x000000017faf7824 */ /* 0x000fe200008e0603 */
[----:B------:R-:W-:-:S02]  /*1cf0*/  PRMT R196, RZ, 0x7610, R196 ;  /* 0x00007610ffc47816 */ /* 0x000fc400000000c4 */
[----:B------:R-:W-:Y:S01]  /*1d00*/  PRMT R198, RZ, 0x7610, R198 ;  /* 0x00007610ffc67816 */ /* 0x000fe200000000c6 */
[----:B------:R1:W5:Y:S04]  /*1d10*/  @P0 LDG.E.U16 R197, desc[UR14][R164.64] ;  /* 0x0000000ea4c50981 */ /* 0x000368000c1e1500 */
[----:B------:R1:W5:Y:S04]  /*1d20*/  @P0 LDG.E.U16 R199, desc[UR14][R166.64] ;  /* 0x0000000ea6c70981 */ /* 0x000368000c1e1500 */
[----:B------:R-:W5:Y:S04]  /*1d30*/  @P3 LDG.E.U16 R196, desc[UR14][R172.64] ;  /* 0x0000000eacc43981 */ /* 0x000f68000c1e1500 */
[----:B------:R-:W5:Y:S01]  /*1d40*/  @P3 LDG.E.U16 R198, desc[UR14][R174.64] ;  /* 0x0000000eaec63981 */ /* 0x000f62000c1e1500 */
[----:B------:R-:W-:Y:S01]  /*1d50*/  BAR.SYNC.DEFER_BLOCKING 0x0 ;  /* 0x0000000000007b1d */ /* 0x000fe20000010000 */
[----:B------:R-:W-:Y:S01]  /*1d60*/  ISETP.GE.AND P0, PT, R133, R138, PT ;  /* 0x0000008a8500720c */ /* 0x000fe20003f06270 */
[----:B0-----:R-:W-:-:S02]  /*1d70*/  IMAD.MOV.U32 R162, RZ, RZ, R136 ;  /* 0x000000ffffa27224 */ /* 0x001fc400078e0088 */
[----:B------:R-:W-:Y:S01]  /*1d80*/  IMAD.MOV.U32 R163, RZ, RZ, R153 ;  /* 0x000000ffffa37224 */ /* 0x000fe200078e0099 */
[----:B------:R-:W-:Y:S02]  /*1d90*/  PRMT R136, RZ, 0x7610, R136 ;  /* 0x00007610ff887816 */ /* 0x000fe40000000088 */
[----:B------:R-:W-:Y:S01]  /*1da0*/  PRMT R200, RZ, 0x7610, R200 ;  /* 0x00007610ffc87816 */ /* 0x000fe200000000c8 */
[----:B-1----:R-:W-:Y:S01]  /*1db0*/  IMAD.WIDE R164, R151, 0x2, R162 ;  /* 0x0000000297a47825 */ /* 0x002fe200078e02a2 */
[----:B------:R-:W-:Y:S02]  /*1dc0*/  PRMT R202, RZ, 0x7610, R202 ;  /* 0x00007610ffca7816 */ /* 0x000fe400000000ca */
[----:B------:R-:W-:Y:S01]  /*1dd0*/  PRMT R204, RZ, 0x7610, R204 ;  /* 0x00007610ffcc7816 */ /* 0x000fe200000000cc */
[----:B------:R-:W-:-:S04]  /*1de0*/  IMAD.WIDE R166, R150, 0x2, R162 ;  /* 0x0000000296a67825 */ /* 0x000fc800078e02a2 */
[----:B------:R-:W-:-:S04]  /*1df0*/  IMAD.WIDE R168, R149, 0x2, R162 ;  /* 0x0000000295a87825 */ /* 0x000fc800078e02a2 */
[----:B------:R-:W-:Y:S01]  /*1e00*/  IMAD.WIDE R170, R148, 0x2, R162 ;  /* 0x0000000294aa7825 */ /* 0x000fe200078e02a2 */
[----:B------:R-:W5:Y:S04]  /*1e10*/  @!P0 LDG.E.U16 R136, desc[UR14][R164.64] ;  /* 0x0000000ea4888981 */ /* 0x000f68000c1e1500 */
[----:B------:R-:W5:Y:S04]  /*1e20*/  @!P0 LDG.E.U16 R200, desc[UR14][R166.64] ;  /* 0x0000000ea6c88981 */ /* 0x000f68000c1e1500 */
[----:B------:R-:W5:Y:S04]  /*1e30*/  @!P0 LDG.E.U16 R202, desc[UR14][R168.64] ;  /* 0x0000000ea8ca8981 */ /* 0x000f68000c1e1500 */
[----:B------:R-:W5:Y:S04]  /*1e40*/  @!P0 LDG.E.U16 R204, desc[UR14][R170.64] ;  /* 0x0000000eaacc8981 */ /* 0x000f68000c1e1500 */
[----:B--2---:R-:W-:Y:S04]  /*1e50*/  STS.U16 [R134+UR12], R155 ;  /* 0x0000009b86007988 */ /* 0x004fe8000800040c */
[----:B---3--:R-:W-:Y:S01]  /*1e60*/  STS.U16 [R134+UR12+0x1000], R157 ;  /* 0x0010009d86007988 */ /* 0x008fe2000800040c */
[----:B------:R-:W-:Y:S01]  /*1e70*/  UMOV UR4, UR13 ;  /* 0x0000000d00047c82 */ /* 0x000fe20008000000 */
[----:B------:R-:W-:Y:S01]  /*1e80*/  UMOV UR5, 0x40000040 ;  /* 0x4000004000057882 */ /* 0x000fe20000000000 */
[----:B------:R-:W-:Y:S01]  /*1e90*/  UMOV UR10, UR6 ;  /* 0x00000006000a7c82 */ /* 0x000fe20008000000 */
[----:B------:R-:W-:Y:S01]  /*1ea0*/  UMOV UR11, UR7 ;  /* 0x00000007000b7c82 */ /* 0x000fe20008000000 */
[----:B------:R-:W-:Y:S01]  /*1eb0*/  UMOV UR18, UR6 ;  /* 0x0000000600127c82 */ /* 0x000fe20008000000 */
[----:B------:R-:W-:Y:S01]  /*1ec0*/  UMOV UR19, UR7 ;  /* 0x0000000700137c82 */ /* 0x000fe20008000000 */
[----:B------:R-:W-:Y:S01]  /*1ed0*/  UMOV UR22, UR6 ;  /* 0x0000000600167c82 */ /* 0x000fe20008000000 */
[----:B------:R-:W-:Y:S01]  /*1ee0*/  UMOV UR23, UR7 ;  /* 0x0000000700177c82 */ /* 0x000fe20008000000 */
[----:B----4-:R-:W-:Y:S04]  /*1ef0*/  STS.U16 [R134+UR12+0x400], R185 ;  /* 0x000400b986007988 */ /* 0x010fe8000800040c */
[----:B-----5:R-:W-:Y:S04]  /*1f00*/  STS.U16 [R134+UR12+0x1400], R187 ;  /* 0x001400bb86007988 */ /* 0x020fe8000800040c */
[----:B------:R0:W-:Y:S04]  /*1f10*/  STS.U16 [R145+UR12+0x80], R152 ;  /* 0x0000809891007988 */ /* 0x0001e8000800040c */
[----:B------:R-:W-:Y:S04]  /*1f20*/  STS.U16 [R145+UR12+0x1080], R154 ;  /* 0x0010809a91007988 */ /* 0x000fe8000800040c */
        /* <DEDUP_REMOVED lines=26> */
[----:B------:R1:W-:Y:S04]  /*20d0*/  STS.U16 [R135+UR12+0x2000], R136 ;  /* 0x0020008887007988 */ /* 0x0003e8000800040c */
[----:B------:R2:W-:Y:S04]  /*20e0*/  STS.U16 [R135+UR12+0x2100], R200 ;  /* 0x002100c887007988 */ /* 0x0005e8000800040c */
[----:B------:R2:W-:Y:S04]  /*20f0*/  STS.U16 [R135+UR12+0x2200], R202 ;  /* 0x002200ca87007988 */ /* 0x0005e8000800040c */
[----:B------:R2:W-:Y:S01]  /*2100*/  STS.U16 [R135+UR12+0x2300], R204 ;  /* 0x002300cc87007988 */ /* 0x0005e2000800040c */
[----:B------:R3:W-:Y:S06]  /*2110*/  MEMBAR.ALL.CTA ;  /* 0x0000000000007992 */ /* 0x0007ec0000008000 */
[----:B---3--:R-:W3:Y:S02]  /*2120*/  FENCE.VIEW.ASYNC.S ;  /* 0x00000000000073c6 */ /* 0x008ee40000000000 */
[----:B---3--:R-:W-:Y:S06]  /*2130*/  BAR.SYNC.DEFER_BLOCKING 0x0 ;  /* 0x0000000000007b1d */ /* 0x008fec0000010000 */
[----:B------:R-:W-:-:S06]  /*2140*/  WARPGROUP.ARRIVE ;  /* 0x00000000000079c5 */ /* 0x000fcc0000000000 */
[----:B------:R-:W-:Y:S04]  /*2150*/  HGMMA.64x32x16.F32.BF16 R72, gdesc[UR4].tnspA, R72 ;  /* 0x20600000044879f0 */ /* 0x000fe80008701848 */
[----:B------:R-:W-:Y:S04]  /*2160*/  HGMMA.64x32x16.F32.BF16 R56, gdesc[UR8].tnspA, R56 ;  /* 0x20600000083879f0 */ /* 0x000fe80008701838 */
[----:B------:R-:W-:Y:S04]  /*2170*/  HGMMA.64x32x16.F32.BF16 R40, gdesc[UR16].tnspA, R40 ;  /* 0x20600000102879f0 */ /* 0x000fe80008701828 */
[----:B------:R-:W-:Y:S01]  /*2180*/  HGMMA.64x32x16.F32.BF16 R24, gdesc[UR20].tnspA, R24, gsb0 ;  /* 0x20600000141879f0 */ /* 0x000fe20008001818 */
[----:B------:R-:W-:-:S05]  /*2190*/  VIADD R146, R146, 0xffffffff ;  /* 0xffffffff92927836 */ /* 0x000fca0000000000 */
[----:B------:R-:W-:Y:S01]  /*21a0*/  ISETP.NE.U32.AND P0, PT, R146, RZ, PT ;  /* 0x000000ff9200720c */ /* 0x000fe20003f05070 */
[----:B0-----:R-:W-:-:S04]  /*21b0*/  IMAD.WIDE R152, R137, 0x2, R162 ;  /* 0x0000000289987825 */ /* 0x001fc800078e02a2 */
[----:B-1----:R-:W-:Y:S02]  /*21c0*/  IMAD.MOV.U32 R136, RZ, RZ, R152 ;  /* 0x000000ffff887224 */ /* 0x002fe400078e0098 */
[----:B------:R-:W-:Y:S02]  /*21d0*/  VIADD R138, R138, 0xfffffff0 ;  /* 0xfffffff08a8a7836 */ /* 0x000fe40000000000 */
[----:B------:R-:W-:Y:S01]  /*21e0*/  IMAD.WIDE R2, R139, 0x2, R2 ;  /* 0x000000028b027825 */ /* 0x000fe200078e0202 */
[----:B------:R-:W-:-:S03]  /*21f0*/  WARPGROUP.DEPBAR.LE gsb0, 0x0 ;  /* 0x00008000000079c5 */ /* 0x000fc60000010000 */
[----:B--2---:R-:W-:Y:S05]  /*2200*/  @P0 BRA `(.L_x_1) ;  /* 0xfffffff000900947 */ /* 0x004fea000383ffff */
[----:B------:R-:W-:Y:S02]  /*2210*/  F2FP.BF16.F32.PACK_AB R89, R55, R87 ;  /* 0x000000573759723e */ /* 0x000fe400000010ff */
[----:B------:R-:W-:Y:S02]  /*2220*/  F2FP.BF16.F32.PACK_AB R91, R39, R71 ;  /* 0x00000047275b723e */ /* 0x000fe400000010ff */
[----:B------:R-:W-:Y:S02]  /*2230*/  F2FP.BF16.F32.PACK_AB R55, R35, R67 ;  /* 0x000000432337723e */ /* 0x000fe400000010ff */
[----:B------:R-:W-:Y:S02]  /*2240*/  F2FP.BF16.F32.PACK_AB R90, R37, R69 ;  /* 0x00000045255a723e */ /* 0x000fe400000010ff */
[----:B------:R-:W-:Y:S02]  /*2250*/  F2FP.BF16.F32.PACK_AB R71, R38, R70 ;  /* 0x000000462647723e */ /* 0x000fe400000010ff */
[----:B------:R-:W-:-:S02]  /*2260*/  F2FP.BF16.F32.PACK_AB R35, R31, R63 ;  /* 0x0000003f1f23723e */ /* 0x000fc400000010ff */
        /* <DEDUP_REMOVED lines=25> */
[----:B------:R-:W-:-:S07]  /*2400*/  F2FP.BF16.F32.PACK_AB R12, R40, R72 ;  /* 0x00000048280c723e */ /* 0x000fce00000010ff */
.L_x_0:
[----:B------:R-:W0:Y:S01]  /*2410*/  S2R R4, SR_TID.X ;  /* 0x0000000000047919 */ /* 0x000e220000002100 */
[C---:B------:R-:W-:Y:S01]  /*2420*/  VIADD R3, R132.reuse, 0x1 ;  /* 0x0000000184037836 */ /* 0x040fe20000000000 */
[----:B------:R-:W-:Y:S01]  /*2430*/  ULDC.64 UR8, c[0x0][0x228] ;  /* 0x00008a0000087ab9 */ /* 0x000fe20000000a00 */
[C---:B------:R-:W-:Y:S01]  /*2440*/  VIADD R2, R132.reuse, 0x2 ;  /* 0x0000000284027836 */ /* 0x040fe20000000000 */
[----:B------:R-:W-:Y:S01]  /*2450*/  LEA R133, R133, UR12, 0x4 ;  /* 0x0000000c85857c11 */ /* 0x000fe2000f8e20ff */
[----:B------:R-:W1:Y:S08]  /*2460*/  LDC R25, c[0x0][0x244] ;  /* 0x00009100ff197b82 */ /* 0x000e700000000800 */
[----:B------:R-:W-:Y:S01]  /*2470*/  BAR.SYNC.DEFER_BLOCKING 0x0 ;  /* 0x0000000000007b1d */ /* 0x000fe20000010000 */
[----:B------:R-:W-:Y:S01]  /*2480*/  ISETP.GE.AND P5, PT, R3, UR9, PT ;  /* 0x0000000903007c0c */ /* 0x000fe2000bfa6270 */
[----:B------:R-:W-:Y:S01]  /*2490*/  VIADD R5, R132, 0x3 ;  /* 0x0000000384057836 */ /* 0x000fe20000000000 */
[----:B------:R-:W-:-:S02]  /*24a0*/  ISETP.GE.AND P4, PT, R2, UR9, PT ;  /* 0x0000000902007c0c */ /* 0x000fc4000bf86270 */
[----:B------:R-:W-:Y:S01]  /*24b0*/  ISETP.GE.AND P0, PT, R0, UR8, PT ;  /* 0x0000000800007c0c */ /* 0x000fe2000bf06270 */
[----:B------:R-:W-:Y:S01]  /*24c0*/  ULDC.64 UR4, c[0x0][0x220] ;  /* 0x0000880000047ab9 */ /* 0x000fe20000000a00 */
[----:B------:R-:W-:Y:S01]  /*24d0*/  ISETP.GE.AND P3, PT, R5, UR9, PT ;  /* 0x0000000905007c0c */ /* 0x000fe2000bf66270 */
[----:B------:R-:W-:Y:S01]  /*24e0*/  ULDC UR6, c[0x0][0x248] ;  /* 0x0000920000067ab9 */ /* 0x000fe20000000800 */
[----:B------:R-:W-:Y:S01]  /*24f0*/  ISETP.LT.AND P0, PT, R132, UR9, !P0 ;  /* 0x0000000984007c0c */ /* 0x000fe2000c701270 */
[C---:B0-----:R-:W-:Y:S01]  /*2500*/  IMAD.SHL.U32 R2, R4.reuse, 0x8, RZ ;  /* 0x0000000804027824 */ /* 0x041fe200078e00ff */
[C---:B------:R-:W-:Y:S01]  /*2510*/  LOP3.LUT R40, R4.reuse, 0x7f, RZ, 0xc0, !PT ;  /* 0x0000007f04287812 */ /* 0x040fe200078ec0ff */
[----:B------:R-:W-:Y:S02]  /*2520*/  IMAD.SHL.U32 R3, R4, 0x40, RZ ;  /* 0x0000004004037824 */ /* 0x000fe400078e00ff */
[----:B------:R-:W-:Y:S01]  /*2530*/  VIADD R4, R132, 0x4 ;  /* 0x0000000484047836 */ /* 0x000fe20000000000 */
[----:B------:R-:W-:-:S02]  /*2540*/  LOP3.LUT R2, R2, 0x300, RZ, 0xc0, !PT ;  /* 0x0000030002027812 */ /* 0x000fc400078ec0ff */
[----:B------:R-:W-:Y:S02]  /*2550*/  LOP3.LUT R3, R3, 0x400, RZ, 0xc0, !PT ;  /* 0x0000040003037812 */ /* 0x000fe400078ec0ff */
[----:B------:R-:W-:Y:S02]  /*2560*/  LEA R40, R40, UR12, 0x4 ;  /* 0x0000000c28287c11 */ /* 0x000fe4000f8e20ff */
[----:B------:R-:W-:Y:S02]  /*2570*/  IADD3 R133, R2, R133, R3 ;  /* 0x0000008502857210 */ /* 0x000fe40007ffe003 */
[----:B------:R-:W-:Y:S01]  /*2580*/  ISETP.GE.AND P1, PT, R4, UR9, PT ;  /* 0x0000000904007c0c */ /* 0x000fe2000bf26270 */
[----:B-1----:R-:W-:Y:S02]  /*2590*/  IMAD R4, R0, R25, RZ ;  /* 0x0000001900047224 */ /* 0x002fe400078e02ff */
[----:B------:R-:W-:Y:S02]  /*25a0*/  STSM.16.M88.4 [R133], R12 ;  /* 0x0000000c85007844 */ /* 0x000fe40000000200 */
[----:B------:R-:W-:Y:S01]  /*25b0*/  IMAD R25, R25, 0x80, R4 ;  /* 0x0000008019197824 */ /* 0x000fe200078e0204 */
[----:B------:R-:W-:Y:S01]  /*25c0*/  BAR.SYNC.DEFER_BLOCKING 0x0 ;  /* 0x0000000000007b1d */ /* 0x000fe20000010000 */
[----:B------:R-:W-:-:S03]  /*25d0*/  LEA R2, P2, R4, UR4, 0x1 ;  /* 0x0000000404027c11 */ /* 0x000fc6000f8408ff */
[C---:B------:R-:W-:Y:S02]  /*25e0*/  LEA R24, P6, R25.reuse, UR4, 0x1 ;  /* 0x0000000419187c11 */ /* 0x040fe4000f8c08ff */
[----:B------:R-:W-:Y:S02]  /*25f0*/  LEA.HI.X.SX32 R3, R4, UR5, 0x1, P2 ;  /* 0x0000000504037c11 */ /* 0x000fe400090f0eff */
[----:B------:R-:W-:Y:S02]  /*2600*/  ISETP.GE.AND P2, PT, R132, UR9, PT ;  /* 0x0000000984007c0c */ /* 0x000fe4000bf46270 */
[----:B------:R-:W-:Y:S02]  /*2610*/  LEA.HI.X.SX32 R25, R25, UR5, 0x1, P6 ;  /* 0x0000000519197c11 */ /* 0x000fe4000b0f0eff */
[----:B------:R-:W-:Y:S02]  /*2620*/  ISETP.LT.AND P2, PT, R156, UR8, !P2 ;  /* 0x000000089c007c0c */ /* 0x000fe4000d741270 */
[----:B------:R-:W-:-:S02]  /*2630*/  ISETP.LT.AND P6, PT, R0, UR8, !P5 ;  /* 0x0000000800007c0c */ /* 0x000fc4000efc1270 */
[----:B------:R-:W-:Y:S01]  /*2640*/  ISETP.LT.AND P5, PT, R156, UR8, !P5 ;  /* 0x000000089c007c0c */ /* 0x000fe2000efa1270 */
[----:B------:R-:W0:Y:S01]  /*2650*/  LDS.128 R44, [R40] ;  /* 0x00000000282c7984 */ /* 0x000e220000000c00 */
[----:B------:R-:W-:Y:S06]  /*2660*/  BAR.SYNC.DEFER_BLOCKING 0x0 ;  /* 0x0000000000007b1d */ /* 0x000fec0000010000 */
[----:B------:R-:W-:Y:S02]  /*2670*/  STSM.16.M88.4 [R133], R16 ;  /* 0x0000001085007844 */ /* 0x000fe40000000200 */
[----:B------:R-:W-:Y:S06]  /*2680*/  BAR.SYNC.DEFER_BLOCKING 0x0 ;  /* 0x0000000000007b1d */ /* 0x000fec0000010000 */
[----:B------:R-:W1:Y:S02]  /*2690*/  LDS.128 R48, [R40] ;  /* 0x0000000028307984 */ /* 0x000e640000000c00 */
[----:B------:R-:W-:Y:S06]  /*26a0*/  BAR.SYNC.DEFER_BLOCKING 0x0 ;  /* 0x0000000000007b1d */ /* 0x000fec0000010000 */
[----:B------:R2:W-:Y:S02]  /*26b0*/  STSM.16.M88.4 [R133], R28 ;  /* 0x0000001c85007844 */ /* 0x0005e40000000200 */
[----:B------:R-:W-:Y:S01]  /*26c0*/  BAR.SYNC.DEFER_BLOCKING 0x0 ;  /* 0x0000000000007b1d */ /* 0x000fe20000010000 */
[----:B--2---:R-:W-:-:S04]  /*26d0*/  IMAD R29, R132, UR6, RZ ;  /* 0x00000006841d7c24 */ /* 0x004fc8000f8e02ff */
[C---:B------:R-:W-:Y:S01]  /*26e0*/  IMAD.WIDE R26, R29.reuse, 0x2, R2 ;  /* 0x000000021d1a7825 */ /* 0x040fe200078e0202 */
[----:B------:R-:W2:Y:S02]  /*26f0*/  LDS.128 R20, [R40] ;  /* 0x0000000028147984 */ /* 0x000ea40000000c00 */
[----:B------:R-:W-:Y:S06]  /*2700*/  BAR.SYNC.DEFER_BLOCKING 0x0 ;  /* 0x0000000000007b1d */ /* 0x000fec0000010000 */
[----:B------:R3:W-:Y:S02]  /*2710*/  STSM.16.M88.4 [R133], R32 ;  /* 0x0000002085007844 */ /* 0x0007e40000000200 */
[----:B------:R-:W-:Y:S01]  /*2720*/  BAR.SYNC.DEFER_BLOCKING 0x0 ;  /* 0x0000000000007b1d */ /* 0x000fe20000010000 */
[----:B---3--:R-:W-:-:S02]  /*2730*/  VIADD R33, R29, UR6 ;  /* 0x000000061d217c36 */ /* 0x008fc40008000000 */
[----:B------:R-:W-:-:S04]  /*2740*/  IMAD.WIDE R28, R29, 0x2, R24 ;  /* 0x000000021d1c7825 */ /* 0x000fc800078e0218 */
[C---:B------:R-:W-:Y:S02]  /*2750*/  VIADD R32, R132.reuse, 0x5 ;  /* 0x0000000584207836 */ /* 0x040fe40000000000 */
[C---:B------:R-:W-:Y:S02]  /*2760*/  VIADD R35, R33.reuse, UR6 ;  /* 0x0000000621237c36 */ /* 0x040fe40008000000 */
[----:B------:R-:W-:Y:S01]  /*2770*/  IMAD.WIDE R30, R33, 0x2, R2 ;  /* 0x00000002211e7825 */ /* 0x000fe200078e0202 */
[----:B------:R-:W3:Y:S03]  /*2780*/  LDS.128 R16, [R40] ;  /* 0x0000000028107984 */ /* 0x000ee60000000c00 */
[----:B------:R-:W-:Y:S01]  /*2790*/  VIADD R34, R132, 0x6 ;  /* 0x0000000684227836 */ /* 0x000fe20000000000 */
[----:B------:R-:W-:Y:S06]  /*27a0*/  BAR.SYNC.DEFER_BLOCKING 0x0 ;  /* 0x0000000000007b1d */ /* 0x000fec0000010000 */
[----:B------:R0:W-:Y:S02]  /*27b0*/  STSM.16.M88.4 [R133], R36 ;  /* 0x0000002485007844 */ /* 0x0001e40000000200 */
[----:B------:R-:W-:Y:S01]  /*27c0*/  BAR.SYNC.DEFER_BLOCKING 0x0 ;  /* 0x0000000000007b1d */ /* 0x000fe20000010000 */
[----:B0-----:R-:W-:Y:S01]  /*27d0*/  PRMT R36, R44, 0x7632, R36 ;  /* 0x000076322c247816 */ /* 0x001fe20000000024 */
[----:B------:R-:W-:Y:S01]  /*27e0*/  VIADD R37, R35, UR6 ;  /* 0x0000000623257c36 */ /* 0x000fe20008000000 */
[----:B-1----:R-:W-:-:S03]  /*27f0*/  PRMT R38, R48, 0x7632, R38 ;  /* 0x0000763230267816 */ /* 0x002fc60000000026 */
[----:B------:R-:W0:Y:S02]  /*2800*/  LDS.128 R12, [R40] ;  /* 0x00000000280c7984 */ /* 0x000e240000000c00 */
[----:B------:R-:W-:Y:S06]  /*2810*/  BAR.SYNC.DEFER_BLOCKING 0x0 ;  /* 0x0000000000007b1d */ /* 0x000fec0000010000 */
[----:B------:R-:W-:Y:S02]  /*2820*/  STSM.16.M88.4 [R133], R52 ;  /* 0x0000003485007844 */ /* 0x000fe40000000200 */
[----:B------:R-:W-:Y:S06]  /*2830*/  BAR.SYNC.DEFER_BLOCKING 0x0 ;  /* 0x0000000000007b1d */ /* 0x000fec0000010000 */
[----:B------:R-:W1:Y:S02]  /*2840*/  LDS.128 R8, [R40] ;  /* 0x0000000028087984 */ /* 0x000e640000000c00 */
[----:B------:R-:W-:Y:S06]  /*2850*/  BAR.SYNC.DEFER_BLOCKING 0x0 ;  /* 0x0000000000007b1d */ /* 0x000fec0000010000 */
[----:B------:R-:W-:Y:S02]  /*2860*/  STSM.16.M88.4 [R133], R68 ;  /* 0x0000004485007844 */ /* 0x000fe40000000200 */
[----:B------:R-:W-:Y:S06]  /*2870*/  BAR.SYNC.DEFER_BLOCKING 0x0 ;  /* 0x0000000000007b1d */ /* 0x000fec0000010000 */
[----:B------:R-:W4:Y:S02]  /*2880*/  LDS.128 R4, [R40] ;  /* 0x0000000028047984 */ /* 0x000f240000000c00 */
[----:B------:R-:W-:Y:S06]  /*2890*/  BAR.SYNC.DEFER_BLOCKING 0x0 ;  /* 0x0000000000007b1d */ /* 0x000fec0000010000 */
[----:B------:R-:W-:Y:S02]  /*28a0*/  STSM.16.M88.4 [R133], R88 ;  /* 0x0000005885007844 */ /* 0x000fe40000000200 */
[----:B------:R-:W-:Y:S06]  /*28b0*/  BAR.SYNC.DEFER_BLOCKING 0x0 ;  /* 0x0000000000007b1d */ /* 0x000fec0000010000 */
[----:B------:R5:W-:Y:S01]  /*28c0*/  @P0 STG.E.U16 desc[UR14][R26.64], R44 ;  /* 0x0000002c1a000986 */ /* 0x000be2000c10150e */
[----:B------:R-:W-:-:S02]  /*28d0*/  ISETP.LT.AND P0, PT, R0, UR8, !P4 ;  /* 0x0000000800007c0c */ /* 0x000fc4000e701270 */
[----:B------:R-:W-:Y:S01]  /*28e0*/  ISETP.LT.AND P4, PT, R156, UR8, !P4 ;  /* 0x000000089c007c0c */ /* 0x000fe2000e781270 */
[----:B------:R2:W-:Y:S01]  /*28f0*/  @P2 STG.E.U16 desc[UR14][R28.64], R36 ;  /* 0x000000241c002986 */ /* 0x0005e2000c10150e */
[----:B------:R-:W-:-:S03]  /*2900*/  ISETP.GE.AND P2, PT, R32, UR9, PT ;  /* 0x0000000920007c0c */ /* 0x000fc6000bf46270 */
[----:B------:R3:W-:Y:S01]  /*2910*/  @P6 STG.E.U16 desc[UR14][R30.64], R48 ;  /* 0x000000301e006986 */ /* 0x0007e2000c10150e */
[----:B------:R-:W-:Y:S01]  /*2920*/  ISETP.GE.AND P6, PT, R34, UR9, PT ;  /* 0x0000000922007c0c */ /* 0x000fe2000bfc6270 */
[----:B------:R-:W-:Y:S02]  /*2930*/  VIADD R34, R132, 0x7 ;  /* 0x0000000784227836 */ /* 0x000fe40000000000 */
[----:B-----5:R-:W-:Y:S01]  /*2940*/  IMAD.WIDE R26, R33, 0x2, R24 ;  /* 0x00000002211a7825 */ /* 0x020fe200078e0218 */
[----:B------:R-:W5:Y:S03]  /*2950*/  LDS.128 R40, [R40] ;  /* 0x0000000028287984 */ /* 0x000f660000000c00 */
[----:B------:R-:W-:Y:S01]  /*2960*/  IMAD.WIDE R32, R35, 0x2, R2 ;  /* 0x0000000223207825 */ /* 0x000fe200078e0202 */
[----:B------:R0:W-:Y:S01]  /*2970*/  @P5 STG.E.U16 desc[UR14][R26.64], R38 ;  /* 0x000000261a005986 */ /* 0x0001e2000c10150e */
[----:B------:R-:W-:-:S02]  /*2980*/  ISETP.LT.AND P5, PT, R0, UR8, !P3 ;  /* 0x0000000800007c0c */ /* 0x000fc4000dfa1270 */
[----:B------:R-:W-:Y:S01]  /*2990*/  ISETP.LT.AND P3, PT, R156, UR8, !P3 ;  /* 0x000000089c007c0c */ /* 0x000fe2000df61270 */
[----:B------:R1:W-:Y:S01]  /*29a0*/  @P0 STG.E.U16 desc[UR14][R32.64], R45 ;  /* 0x0000002d20000986 */ /* 0x0003e2000c10150e */
[----:B--2---:R-:W-:Y:S01]  /*29b0*/  IMAD.WIDE R28, R37, 0x2, R2 ;  /* 0x00000002251c7825 */ /* 0x004fe200078e0202 */
[----:B------:R-:W-:Y:S02]  /*29c0*/  PRMT R36, R49, 0x7632, R36 ;  /* 0x0000763231247816 */ /* 0x000fe40000000024 */
[----:B------:R-:W-:Y:S01]  /*29d0*/  ISETP.GE.AND P0, PT, R34, UR9, PT ;  /* 0x0000000922007c0c */ /* 0x000fe2000bf06270 */
[----:B---3--:R-:W-:-:S04]  /*29e0*/  IMAD.WIDE R30, R37, 0x2, R24 ;  /* 0x00000002251e7825 */ /* 0x008fc800078e0218 */
[----:B0-----:R-:W-:Y:S01]  /*29f0*/  IMAD.WIDE R26, R35, 0x2, R24 ;  /* 0x00000002231a7825 */ /* 0x001fe200078e0218 */
[----:B-1----:R-:W-:-:S03]  /*2a00*/  PRMT R33, R45, 0x7632, R33 ;  /* 0x000076322d217816 */ /* 0x002fc60000000021 */
[----:B------:R-:W-:Y:S02]  /*2a10*/  VIADD R37, R37, UR6 ;  /* 0x0000000625257c36 */ /* 0x000fe40008000000 */
[----:B------:R-:W-:Y:S01]  /*2a20*/  VIADD R35, R132, 0x8 ;  /* 0x0000000884237836 */ /* 0x000fe20000000000 */
[----:B------:R0:W-:Y:S01]  /*2a30*/  @P4 STG.E.U16 desc[UR14][R26.64], R33 ;  /* 0x000000211a004986 */ /* 0x0001e2000c10150e */
[----:B------:R-:W-:Y:S01]  /*2a40*/  ISETP.LT.AND P4, PT, R0, UR8, !P1 ;  /* 0x0000000800007c0c */ /* 0x000fe2000cf81270 */
[----:B------:R-:W-:Y:S01]  /*2a50*/  VIADD R39, R37, UR6 ;  /* 0x0000000625277c36 */ /* 0x000fe20008000000 */
[----:B------:R-:W-:Y:S01]  /*2a60*/  ISETP.LT.AND P1, PT, R156, UR8, !P1 ;  /* 0x000000089c007c0c */ /* 0x000fe2000cf21270 */
[----:B------:R-:W-:Y:S01]  /*2a70*/  @P5 STG.E.U16 desc[UR14][R28.64], R49 ;  /* 0x000000311c005986 */ /* 0x000fe2000c10150e */
[----:B------:R-:W-:Y:S01]  /*2a80*/  ISETP.GE.AND P5, PT, R35, UR9, PT ;  /* 0x0000000923007c0c */ /* 0x000fe2000bfa6270 */
[----:B------:R-:W-:Y:S02]  /*2a90*/  VIADD R34, R132, 0x9 ;  /* 0x0000000984227836 */ /* 0x000fe40000000000 */
[----:B------:R1:W-:Y:S01]  /*2aa0*/  @P3 STG.E.U16 desc[UR14][R30.64], R36 ;  /* 0x000000241e003986 */ /* 0x0003e2000c10150e */
[----:B------:R-:W-:Y:S01]  /*2ab0*/  ISETP.LT.AND P3, PT, R0, UR8, !P2 ;  /* 0x0000000800007c0c */ /* 0x000fe2000d761270 */
[----:B------:R-:W-:Y:S01]  /*2ac0*/  VIADD R35, R132, 0xa ;  /* 0x0000000a84237836 */ /* 0x000fe20000000000 */
[----:B------:R-:W-:Y:S01]  /*2ad0*/  ISETP.LT.AND P2, PT, R156, UR8, !P2 ;  /* 0x000000089c007c0c */ /* 0x000fe2000d741270 */
[----:B0-----:R-:W-:-:S04]  /*2ae0*/  IMAD.WIDE R32, R37, 0x2, R2 ;  /* 0x0000000225207825 */ /* 0x001fc800078e0202 */
[----:B------:R-:W-:Y:S01]  /*2af0*/  IMAD.WIDE R26, R37, 0x2, R24 ;  /* 0x00000002251a7825 */ /* 0x000fe200078e0218 */
[----:B------:R-:W-:Y:S01]  /*2b00*/  @P4 STG.E.U16 desc[UR14][R32.64], R46 ;  /* 0x0000002e20004986 */ /* 0x000fe2000c10150e */
[----:B------:R-:W-:Y:S02]  /*2b10*/  ISETP.GE.AND P4, PT, R34, UR9, PT ;  /* 0x0000000922007c0c */ /* 0x000fe4000bf86270 */
[----:B-1----:R-:W-:Y:S01]  /*2b20*/  PRMT R31, R46, 0x7632, R31 ;  /* 0x000076322e1f7816 */ /* 0x002fe2000000001f */
[----:B------:R-:W-:Y:S01]  /*2b30*/  IMAD.WIDE R28, R39, 0x2, R2 ;  /* 0x00000002271c7825 */ /* 0x000fe200078e0202 */
[----:B------:R-:W-:-:S03]  /*2b40*/  PRMT R36, R51, 0x7632, R36 ;  /* 0x0000763233247816 */ /* 0x000fc60000000024 */
[----:B------:R0:W-:Y:S01]  /*2b50*/  @P1 STG.E.U16 desc[UR14][R26.64], R31 ;  /* 0x0000001f1a001986 */ /* 0x0001e2000c10150e */
[----:B------:R-:W-:Y:S01]  /*2b60*/  ISETP.LT.AND P1, PT, R0, UR8, !P6 ;  /* 0x0000000800007c0c */ /* 0x000fe2000f721270 */
[----:B------:R-:W-:Y:S01]  /*2b70*/  VIADD R34, R132, 0xb ;  /* 0x0000000b84227836 */ /* 0x000fe20000000000 */
[----:B------:R-:W-:Y:S01]  /*2b80*/  ISETP.LT.AND P6, PT, R156, UR8, !P6 ;  /* 0x000000089c007c0c */ /* 0x000fe2000f7c1270 */
[----:B------:R1:W-:Y:S01]  /*2b90*/  @P3 STG.E.U16 desc[UR14][R28.64], R50 ;  /* 0x000000321c003986 */ /* 0x0003e2000c10150e */
[----:B------:R-:W-:Y:S01]  /*2ba0*/  ISETP.GE.AND P3, PT, R35, UR9, PT ;  /* 0x0000000923007c0c */ /* 0x000fe2000bf66270 */
[----:B0-----:R-:W-:Y:S01]  /*2bb0*/  IMAD.WIDE R30, R39, 0x2, R24 ;  /* 0x00000002271e7825 */ /* 0x001fe200078e0218 */
[----:B------:R-:W-:-:S03]  /*2bc0*/  PRMT R27, R50, 0x7632, R27 ;  /* 0x00007632321b7816 */ /* 0x000fc6000000001b */
[----:B------:R-:W-:Y:S01]  /*2bd0*/  VIADD R39, R39, UR6 ;  /* 0x0000000627277c36 */ /* 0x000fe20008000000 */
[----:B-1----:R-:W-:Y:S01]  /*2be0*/  PRMT R29, R47, 0x7632, R29 ;  /* 0x000076322f1d7816 */ /* 0x002fe2000000001d */
[----:B------:R0:W-:Y:S01]  /*2bf0*/  @P2 STG.E.U16 desc[UR14][R30.64], R27 ;  /* 0x0000001b1e002986 */ /* 0x0001e2000c10150e */
[----:B------:R-:W-:Y:S01]  /*2c00*/  ISETP.LT.AND P2, PT, R0, UR8, !P0 ;  /* 0x0000000800007c0c */ /* 0x000fe2000c741270 */
[----:B------:R-:W-:Y:S01]  /*2c10*/  IMAD.WIDE R32, R39, 0x2, R24 ;  /* 0x0000000227207825 */ /* 0x000fe200078e0218 */
[----:B------:R-:W-:-:S03]  /*2c20*/  ISETP.LT.AND P0, PT, R156, UR8, !P0 ;  /* 0x000000089c007c0c */ /* 0x000fc6000c701270 */
[----:B0-----:R-:W-:-:S04]  /*2c30*/  IMAD.WIDE R26, R39, 0x2, R2 ;  /* 0x00000002271a7825 */ /* 0x001fc800078e0202 */
[----:B------:R-:W-:Y:S01]  /*2c40*/  VIADD R39, R39, UR6 ;  /* 0x0000000627277c36 */ /* 0x000fe20008000000 */
[----:B------:R0:W-:Y:S01]  /*2c50*/  @P1 STG.E.U16 desc[UR14][R26.64], R47 ;  /* 0x0000002f1a001986 */ /* 0x0001e2000c10150e */
[----:B------:R-:W-:Y:S01]  /*2c60*/  ISETP.GE.AND P1, PT, R34, UR9, PT ;  /* 0x0000000922007c0c */ /* 0x000fe2000bf26270 */
[----:B------:R-:W-:Y:S02]  /*2c70*/  VIADD R34, R132, 0xc ;  /* 0x0000000c84227836 */ /* 0x000fe40000000000 */
[----:B------:R1:W-:Y:S01]  /*2c80*/  @P6 STG.E.U16 desc[UR14][R32.64], R29 ;  /* 0x0000001d20006986 */ /* 0x0003e2000c10150e */
[----:B------:R-:W-:Y:S01]  /*2c90*/  ISETP.LT.AND P6, PT, R0, UR8, !P5 ;  /* 0x0000000800007c0c */ /* 0x000fe2000efc1270 */
[----:B------:R-:W-:Y:S01]  /*2ca0*/  VIADD R35, R39, UR6 ;  /* 0x0000000627237c36 */ /* 0x000fe20008000000 */
[----:B------:R-:W-:-:S03]  /*2cb0*/  ISETP.LT.AND P5, PT, R156, UR8, !P5 ;  /* 0x000000089c007c0c */ /* 0x000fc6000efa1270 */
[----:B------:R-:W-:-:S04]  /*2cc0*/  IMAD.WIDE R30, R35, 0x2, R2 ;  /* 0x00000002231e7825 */ /* 0x000fc800078e0202 */
[----:B0-----:R-:W-:-:S04]  /*2cd0*/  IMAD.WIDE R26, R39, 0x2, R24 ;  /* 0x00000002271a7825 */ /* 0x001fc800078e0218 */
[----:B-1----:R-:W-:-:S04]  /*2ce0*/  IMAD.WIDE R28, R39, 0x2, R2 ;  /* 0x00000002271c7825 */ /* 0x002fc800078e0202 */
[C---:B------:R-:W-:Y:S01]  /*2cf0*/  IMAD.WIDE R32, R35.reuse, 0x2, R24 ;  /* 0x0000000223207825 */ /* 0x040fe200078e0218 */
[----:B------:R0:W-:Y:S01]  /*2d00*/  @P2 STG.E.U16 desc[UR14][R28.64], R51 ;  /* 0x000000331c002986 */ /* 0x0001e2000c10150e */
[----:B------:R-:W-:Y:S02]  /*2d10*/  ISETP.LT.AND P2, PT, R0, UR8, !P4 ;  /* 0x0000000800007c0c */ /* 0x000fe4000e741270 */
[----:B------:R-:W-:Y:S01]  /*2d20*/  ISETP.LT.AND P4, PT, R156, UR8, !P4 ;  /* 0x000000089c007c0c */ /* 0x000fe2000e781270 */
[----:B------:R-:W-:Y:S01]  /*2d30*/  VIADD R35, R35, UR6 ;  /* 0x0000000623237c36 */ /* 0x000fe20008000000 */
[----:B------:R1:W-:Y:S01]  /*2d40*/  @P0 STG.E.U16 desc[UR14][R26.64], R36 ;  /* 0x000000241a000986 */ /* 0x0003e2000c10150e */
[----:B------:R-:W-:Y:S01]  /*2d50*/  ISETP.GE.AND P0, PT, R34, UR9, PT ;  /* 0x0000000922007c0c */ /* 0x000fe2000bf06270 */
[----:B------:R-:W-:Y:S02]  /*2d60*/  VIADD R34, R132, 0xd ;  /* 0x0000000d84227836 */ /* 0x000fe40000000000 */
[----:B------:R2:W-:Y:S01]  /*2d70*/  @P6 STG.E.U16 desc[UR14][R30.64], R20 ;  /* 0x000000141e006986 */ /* 0x0005e2000c10150e */
[----:B------:R-:W-:Y:S01]  /*2d80*/  VIADD R37, R35, UR6 ;  /* 0x0000000623257c36 */ /* 0x000fe20008000000 */
[----:B0-----:R-:W-:-:S02]  /*2d90*/  PRMT R29, R20, 0x7632, R29 ;  /* 0x00007632141d7816 */ /* 0x001fc4000000001d */
[----:B------:R-:W-:Y:S01]  /*2da0*/  ISETP.GE.AND P6, PT, R34, UR9, PT ;  /* 0x0000000922007c0c */ /* 0x000fe2000bfc6270 */
[----:B------:R-:W-:Y:S02]  /*2db0*/  VIADD R34, R132, 0xf ;  /* 0x0000000f84227836 */ /* 0x000fe40000000000 */
[----:B------:R0:W-:Y:S01]  /*2dc0*/  @P5 STG.E.U16 desc[UR14][R32.64], R29 ;  /* 0x0000001d20005986 */ /* 0x0001e2000c10150e */
[----:B------:R-:W-:Y:S01]  /*2dd0*/  ISETP.LT.AND P5, PT, R0, UR8, !P3 ;  /* 0x0000000800007c0c */ /* 0x000fe2000dfa1270 */
[----:B-1----:R-:W-:Y:S01]  /*2de0*/  IMAD.WIDE R26, R35, 0x2, R24 ;  /* 0x00000002231a7825 */ /* 0x002fe200078e0218 */
[----:B------:R-:W-:Y:S02]  /*2df0*/  ISETP.LT.AND P3, PT, R156, UR8, !P3 ;  /* 0x000000089c007c0c */ /* 0x000fe4000df61270 */
[----:B------:R-:W-:Y:S01]  /*2e00*/  PRMT R36, R16, 0x7632, R36 ;  /* 0x0000763210247816 */ /* 0x000fe20000000024 */
[----:B--2---:R-:W-:-:S04]  /*2e10*/  IMAD.WIDE R30, R37, 0x2, R2 ;  /* 0x00000002251e7825 */ /* 0x004fc800078e0202 */
[----:B------:R-:W-:Y:S02]  /*2e20*/  VIADD R20, R132, 0xe ;  /* 0x0000000e84147836 */ /* 0x000fe40000000000 */
[----:B0-----:R-:W-:-:S04]  /*2e30*/  IMAD.WIDE R28, R35, 0x2, R2 ;  /* 0x00000002231c7825 */ /* 0x001fc800078e0202 */
[C---:B------:R-:W-:Y:S01]  /*2e40*/  IMAD.WIDE R32, R37.reuse, 0x2, R24 ;  /* 0x0000000225207825 */ /* 0x040fe200078e0218 */
[----:B------:R0:W-:Y:S01]  /*2e50*/  @P2 STG.E.U16 desc[UR14][R28.64], R16 ;  /* 0x000000101c002986 */ /* 0x0001e2000c10150e */
[----:B------:R-:W-:Y:S02]  /*2e60*/  ISETP.GE.AND P2, PT, R20, UR9, PT ;  /* 0x0000000914007c0c */ /* 0x000fe4000bf46270 */
[----:B------:R-:W-:Y:S01]  /*2e70*/  VIADD R37, R37, UR6 ;  /* 0x0000000625257c36 */ /* 0x000fe20008000000 */
[----:B------:R1:W-:Y:S01]  /*2e80*/  @P4 STG.E.U16 desc[UR14][R26.64], R36 ;  /* 0x000000241a004986 */ /* 0x0003e2000c10150e */
[----:B------:R-:W-:Y:S02]  /*2e90*/  ISETP.LT.AND P4, PT, R0, UR8, !P1 ;  /* 0x0000000800007c0c */ /* 0x000fe4000cf81270 */
[----:B------:R-:W-:Y:S01]  /*2ea0*/  ISETP.LT.AND P1, PT, R156, UR8, !P1 ;  /* 0x000000089c007c0c */ /* 0x000fe2000cf21270 */
[----:B------:R2:W-:Y:S01]  /*2eb0*/  @P5 STG.E.U16 desc[UR14][R30.64], R21 ;  /* 0x000000151e005986 */ /* 0x0005e2000c10150e */
[----:B------:R-:W-:Y:S01]  /*2ec0*/  ISETP.LT.AND P5, PT, R0, UR8, !P0 ;  /* 0x0000000800007c0c */ /* 0x000fe2000c7a1270 */
[----:B------:R-:W-:Y:S01]  /*2ed0*/  VIADD R35, R37, UR6 ;  /* 0x0000000625237c36 */ /* 0x000fe20008000000 */
[----:B------:R-:W-:Y:S01]  /*2ee0*/  ISETP.LT.AND P0, PT, R156, UR8, !P0 ;  /* 0x000000089c007c0c */ /* 0x000fe2000c701270 */
[----:B0-----:R-:W-:Y:S01]  /*2ef0*/  VIADD R16, R132, 0x10 ;  /* 0x0000001084107836 */ /* 0x001fe20000000000 */
[----:B------:R-:W-:Y:S01]  /*2f00*/  PRMT R29, R21, 0x7632, R29 ;  /* 0x00007632151d7816 */ /* 0x000fe2000000001d */
[----:B-1----:R-:W-:-:S04]  /*2f10*/  IMAD.WIDE R26, R35, 0x2, R2 ;  /* 0x00000002231a7825 */ /* 0x002fc800078e0202 */
[----:B------:R0:W-:Y:S01]  /*2f20*/  @P3 STG.E.U16 desc[UR14][R32.64], R29 ;  /* 0x0000001d20003986 */ /* 0x0001e2000c10150e */
[----:B------:R-:W-:Y:S01]  /*2f30*/  ISETP.GE.AND P3, PT, R34, UR9, PT ;  /* 0x0000000922007c0c */ /* 0x000fe2000bf66270 */
[----:B--2---:R-:W-:Y:S01]  /*2f40*/  IMAD.WIDE R20, R37, 0x2, R24 ;  /* 0x0000000225147825 */ /* 0x004fe200078e0218 */
[----:B------:R-:W-:-:S03]  /*2f50*/  PRMT R31, R17, 0x7632, R31 ;  /* 0x00007632111f7816 */ /* 0x000fc6000000001f */
[----:B0-----:R-:W-:Y:S01]  /*2f60*/  IMAD.WIDE R28, R37, 0x2, R2 ;  /* 0x00000002251c7825 */ /* 0x001fe200078e0202 */
[----:B------:R-:W-:-:S04]  /*2f70*/  PRMT R32, R19, 0x7632, R32 ;  /* 0x0000763213207816 */ /* 0x000fc80000000020 */
[----:B------:R0:W-:Y:S01]  /*2f80*/  @P4 STG.E.U16 desc[UR14][R28.64], R17 ;  /* 0x000000111c004986 */ /* 0x0001e2000c10150e */
[----:B------:R-:W-:-:S03]  /*2f90*/  ISETP.GE.AND P4, PT, R16, UR9, PT ;  /* 0x0000000910007c0c */ /* 0x000fc6000bf86270 */
[----:B------:R1:W-:Y:S01]  /*2fa0*/  @P1 STG.E.U16 desc[UR14][R20.64], R31 ;  /* 0x0000001f14001986 */ /* 0x0003e2000c10150e */
[----:B------:R-:W-:Y:S02]  /*2fb0*/  ISETP.LT.AND P1, PT, R0, UR8, !P6 ;  /* 0x0000000800007c0c */ /* 0x000fe4000f721270 */
[----:B------:R-:W-:Y:S01]  /*2fc0*/  ISETP.LT.AND P6, PT, R156, UR8, !P6 ;  /* 0x000000089c007c0c */ /* 0x000fe2000f7c1270 */
[----:B------:R2:W-:Y:S01]  /*2fd0*/  @P5 STG.E.U16 desc[UR14][R26.64], R22 ;  /* 0x000000161a005986 */ /* 0x0005e2000c10150e */
[----:B------:R-:W-:Y:S02]  /*2fe0*/  ISETP.LT.AND P5, PT, R0, UR8, !P2 ;  /* 0x0000000800007c0c */ /* 0x000fe4000d7a1270 */
[----:B------:R-:W-:Y:S01]  /*2ff0*/  ISETP.LT.AND P2, PT, R156, UR8, !P2 ;  /* 0x000000089c007c0c */ /* 0x000fe2000d741270 */
[C---:B0-----:R-:W-:Y:S02]  /*3000*/  VIADD R29, R132.reuse, 0x11 ;  /* 0x00000011841d7836 */ /* 0x041fe40000000000 */
[----:B------:R-:W-:-:S02]  /*3010*/  VIADD R28, R132, 0x12 ;  /* 0x00000012841c7836 */ /* 0x000fc40000000000 */
[----:B-1----:R-:W-:Y:S01]  /*3020*/  IMAD.WIDE R30, R35, 0x2, R24 ;  /* 0x00000002231e7825 */ /* 0x002fe200078e0218 */
[----:B------:R-:W-:-:S03]  /*3030*/  PRMT R21, R22, 0x7632, R21 ;  /* 0x0000763216157816 */ /* 0x000fc60000000015 */
[----:B------:R-:W-:Y:S01]  /*3040*/  VIADD R35, R35, UR6 ;  /* 0x0000000623237c36 */ /* 0x000fe20008000000 */
[----:B--2---:R-:W-:Y:S01]  /*3050*/  PRMT R27, R18, 0x7632, R27 ;  /* 0x00007632121b7816 */ /* 0x004fe2000000001b */
[----:B------:R0:W-:Y:S01]  /*3060*/  @P0 STG.E.U16 desc[UR14][R30.64], R21 ;  /* 0x000000151e000986 */ /* 0x0001e2000c10150e */
[----:B------:R-:W-:Y:S01]  /*3070*/  ISETP.GE.AND P0, PT, R29, UR9, PT ;  /* 0x000000091d007c0c */ /* 0x000fe2000bf06270 */
[----:B------:R-:W-:-:S04]  /*3080*/  IMAD.WIDE R16, R35, 0x2, R2 ;  /* 0x0000000223107825 */ /* 0x000fc800078e0202 */
[----:B------:R-:W-:Y:S01]  /*3090*/  VIADD R22, R132, 0x13 ;  /* 0x0000001384167836 */ /* 0x000fe20000000000 */
[----:B------:R1:W-:Y:S01]  /*30a0*/  @P1 STG.E.U16 desc[UR14][R16.64], R18 ;  /* 0x0000001210001986 */ /* 0x0003e2000c10150e */
[----:B------:R-:W-:Y:S01]  /*30b0*/  ISETP.GE.AND P1, PT, R28, UR9, PT ;  /* 0x000000091c007c0c */ /* 0x000fe2000bf26270 */
[----:B0-----:R-:W-:Y:S01]  /*30c0*/  IMAD.WIDE R20, R35, 0x2, R24 ;  /* 0x0000000223147825 */ /* 0x001fe200078e0218 */
[----:B------:R-:W-:-:S03]  /*30d0*/  PRMT R30, R23, 0x7632, R30 ;  /* 0x00007632171e7816 */ /* 0x000fc6000000001e */
[----:B------:R-:W-:Y:S01]  /*30e0*/  VIADD R35, R35, UR6 ;  /* 0x0000000623237c36 */ /* 0x000fe20008000000 */
[----:B------:R0:W-:Y:S01]  /*30f0*/  @P6 STG.E.U16 desc[UR14][R20.64], R27 ;  /* 0x0000001b14006986 */ /* 0x0001e2000c10150e */
[----:B------:R-:W-:Y:S01]  /*3100*/  ISETP.LT.AND P6, PT, R0, UR8, !P3 ;  /* 0x0000000800007c0c */ /* 0x000fe2000dfc1270 */
[----:B-1----:R-:W-:Y:S01]  /*3110*/  VIADD R18, R132, 0x14 ;  /* 0x0000001484127836 */ /* 0x002fe20000000000 */
[----:B------:R-:W-:Y:S01]  /*3120*/  ISETP.LT.AND P3, PT, R156, UR8, !P3 ;  /* 0x000000089c007c0c */ /* 0x000fe2000df61270 */
[C---:B------:R-:W-:Y:S02]  /*3130*/  VIADD R31, R35.reuse, UR6 ;  /* 0x00000006231f7c36 */ /* 0x040fe40008000000 */
[----:B------:R-:W-:-:S04]  /*3140*/  IMAD.WIDE R16, R35, 0x2, R24 ;  /* 0x0000000223107825 */ /* 0x000fc800078e0218 */
[----:B------:R-:W-:-:S04]  /*3150*/  IMAD.WIDE R28, R31, 0x2, R24 ;  /* 0x000000021f1c7825 */ /* 0x000fc800078e0218 */
[----:B0-----:R-:W-:-:S04]  /*3160*/  IMAD.WIDE R26, R35, 0x2, R2 ;  /* 0x00000002231a7825 */ /* 0x001fc800078e0202 */
[C---:B------:R-:W-:Y:S01]  /*3170*/  IMAD.WIDE R20, R31.reuse, 0x2, R2 ;  /* 0x000000021f147825 */ /* 0x040fe200078e0202 */
[----:B------:R0:W-:Y:S01]  /*3180*/  @P5 STG.E.U16 desc[UR14][R26.64], R23 ;  /* 0x000000171a005986 */ /* 0x0001e2000c10150e */
[----:B------:R-:W-:Y:S02]  /*3190*/  ISETP.LT.AND P5, PT, R0, UR8, !P4 ;  /* 0x0000000800007c0c */ /* 0x000fe4000e7a1270 */
[----:B------:R-:W-:Y:S01]  /*31a0*/  VIADD R31, R31, UR6 ;  /* 0x000000061f1f7c36 */ /* 0x000fe20008000000 */
[----:B------:R1:W-:Y:S01]  /*31b0*/  @P2 STG.E.U16 desc[UR14][R16.64], R30 ;  /* 0x0000001e10002986 */ /* 0x0003e2000c10150e */
[----:B------:R-:W-:Y:S02]  /*31c0*/  ISETP.LT.AND P4, PT, R156, UR8, !P4 ;  /* 0x000000089c007c0c */ /* 0x000fe4000e781270 */
[----:B------:R-:W-:Y:S01]  /*31d0*/  ISETP.GE.AND P2, PT, R22, UR9, PT ;  /* 0x0000000916007c0c */ /* 0x000fe2000bf46270 */
[----:B------:R2:W-:Y:S01]  /*31e0*/  @P6 STG.E.U16 desc[UR14][R20.64], R19 ;  /* 0x0000001314006986 */ /* 0x0005e2000c10150e */
[----:B------:R-:W-:-:S02]  /*31f0*/  ISETP.LT.AND P6, PT, R0, UR8, !P0 ;  /* 0x0000000800007c0c */ /* 0x000fc4000c7c1270 */
[----:B------:R-:W-:Y:S01]  /*3200*/  ISETP.LT.AND P0, PT, R156, UR8, !P0 ;  /* 0x000000089c007c0c */ /* 0x000fe2000c701270 */
[C---:B0-----:R-:W-:Y:S01]  /*3210*/  IMAD.WIDE R22, R31.reuse, 0x2, R2 ;  /* 0x000000021f167825 */ /* 0x041fe200078e0202 */
[----:B------:R0:W-:Y:S01]  /*3220*/  @P3 STG.E.U16 desc[UR14][R28.64], R32 ;  /* 0x000000201c003986 */ /* 0x0001e2000c10150e */
[----:B------:R-:W-:Y:S02]  /*3230*/  ISETP.GE.AND P3, PT, R18, UR9, PT ;  /* 0x0000000912007c0c */ /* 0x000fe4000bf66270 */
[C---:B------:R-:W-:Y:S01]  /*3240*/  VIADD R27, R31.reuse, UR6 ;  /* 0x000000061f1b7c36 */ /* 0x040fe20008000000 */
[----:B------:R3:W-:Y:S01]  /*3250*/  @P5 STG.E.U16 desc[UR14][R22.64], R12 ;  /* 0x0000000c16005986 */ /* 0x0007e2000c10150e */
[----:B-1----:R-:W-:-:S04]  /*3260*/  IMAD.WIDE R16, R31, 0x2, R24 ;  /* 0x000000021f107825 */ /* 0x002fc800078e0218 */
[----:B--2---:R-:W-:Y:S01]  /*3270*/  IMAD.WIDE R18, R27, 0x2, R2 ;  /* 0x000000021b127825 */ /* 0x004fe200078e0202 */
[----:B0-----:R-:W-:-:S03]  /*3280*/  PRMT R28, R8, 0x7632, R28 ;  /* 0x00007632081c7816 */ /* 0x001fc6000000001c */
[----:B------:R-:W-:Y:S01]  /*3290*/  IMAD.WIDE R20, R27, 0x2, R24 ;  /* 0x000000021b147825 */ /* 0x000fe200078e0218 */
[----:B---3--:R-:W-:-:S03]  /*32a0*/  PRMT R23, R12, 0x7632, R23 ;  /* 0x000076320c177816 */ /* 0x008fc60000000017 */
[----:B------:R-:W-:Y:S02]  /*32b0*/  VIADD R27, R27, UR6 ;  /* 0x000000061b1b7c36 */ /* 0x000fe40008000000 */
[----:B------:R-:W-:Y:S01]  /*32c0*/  VIADD R12, R132, 0x17 ;  /* 0x00000017840c7836 */ /* 0x000fe20000000000 */
[----:B------:R0:W-:Y:S01]  /*32d0*/  @P4 STG.E.U16 desc[UR14][R16.64], R23 ;  /* 0x0000001710004986 */ /* 0x0001e2000c10150e */
[----:B------:R-:W-:Y:S01]  /*32e0*/  ISETP.LT.AND P4, PT, R0, UR8, !P1 ;  /* 0x0000000800007c0c */ /* 0x000fe2000cf81270 */
[C---:B------:R-:W-:Y:S01]  /*32f0*/  VIADD R29, R27.reuse, UR6 ;  /* 0x000000061b1d7c36 */ /* 0x040fe20008000000 */
[----:B------:R-:W-:Y:S01]  /*3300*/  ISETP.LT.AND P1, PT, R156, UR8, !P1 ;  /* 0x000000089c007c0c */ /* 0x000fe2000cf21270 */
[----:B------:R-:W-:Y:S01]  /*3310*/  @P6 STG.E.U16 desc[UR14][R18.64], R8 ;  /* 0x0000000812006986 */ /* 0x000fe2000c10150e */
[----:B------:R-:W-:Y:S01]  /*3320*/  ISETP.LT.AND P6, PT, R0, UR8, !P2 ;  /* 0x0000000800007c0c */ /* 0x000fe2000d7c1270 */
[----:B------:R-:W-:Y:S01]  /*3330*/  VIADD R26, R132, 0x15 ;  /* 0x00000015841a7836 */ /* 0x000fe20000000000 */
[----:B------:R-:W-:Y:S01]  /*3340*/  ISETP.LT.AND P2, PT, R156, UR8, !P2 ;  /* 0x000000089c007c0c */ /* 0x000fe2000d741270 */
[----:B------:R1:W-:Y:S03]  /*3350*/  @P0 STG.E.U16 desc[UR14][R20.64], R28 ;  /* 0x0000001c14000986 */ /* 0x0003e6000c10150e */
[----:B------:R-:W-:Y:S01]  /*3360*/  ISETP.GE.AND P5, PT, R26, UR9, PT ;  /* 0x000000091a007c0c */ /* 0x000fe2000bfa6270 */
[----:B0-----:R-:W-:-:S04]  /*3370*/  IMAD.WIDE R22, R27, 0x2, R2 ;  /* 0x000000021b167825 */ /* 0x001fc800078e0202 */
[----:B------:R-:W-:Y:S01]  /*3380*/  IMAD.WIDE R16, R27, 0x2, R24 ;  /* 0x000000021b107825 */ /* 0x000fe200078e0218 */
[----:B------:R0:W-:Y:S01]  /*3390*/  @P4 STG.E.U16 desc[UR14][R22.64], R13 ;  /* 0x0000000d16004986 */ /* 0x0001e2000c10150e */
[----:B------:R-:W-:Y:S02]  /*33a0*/  ISETP.GE.AND P4, PT, R12, UR9, PT ;  /* 0x000000090c007c0c */ /* 0x000fe4000bf86270 */
[----:B-1----:R-:W-:Y:S01]  /*33b0*/  PRMT R21, R13, 0x7632, R21 ;  /* 0x000076320d157816 */ /* 0x002fe20000000015 */
[----:B------:R-:W-:Y:S01]  /*33c0*/  IMAD.WIDE R18, R29, 0x2, R2 ;  /* 0x000000021d127825 */ /* 0x000fe200078e0202 */
[----:B------:R-:W-:-:S03]  /*33d0*/  PRMT R28, R14, 0x7632, R28 ;  /* 0x000076320e1c7816 */ /* 0x000fc6000000001c */
[----:B------:R1:W-:Y:S01]  /*33e0*/  @P1 STG.E.U16 desc[UR14][R16.64], R21 ;  /* 0x0000001510001986 */ /* 0x0003e2000c10150e */
[C---:B------:R-:W-:Y:S02]  /*33f0*/  VIADD R27, R29.reuse, UR6 ;  /* 0x000000061d1b7c36 */ /* 0x040fe40008000000 */
[----:B------:R-:W-:Y:S01]  /*3400*/  VIADD R26, R132, 0x16 ;  /* 0x00000016841a7836 */ /* 0x000fe20000000000 */
[----:B------:R2:W-:Y:S01]  /*3410*/  @P6 STG.E.U16 desc[UR14][R18.64], R9 ;  /* 0x0000000912006986 */ /* 0x0005e2000c10150e */
[----:B------:R-:W-:Y:S01]  /*3420*/  ISETP.LT.AND P6, PT, R0, UR8, !P3 ;  /* 0x0000000800007c0c */ /* 0x000fe2000dfc1270 */
[----:B0-----:R-:W-:Y:S01]  /*3430*/  IMAD.WIDE R12, R29, 0x2, R24 ;  /* 0x000000021d0c7825 */ /* 0x001fe200078e0218 */
[----:B------:R-:W-:Y:S02]  /*3440*/  ISETP.LT.AND P3, PT, R156, UR8, !P3 ;  /* 0x000000089c007c0c */ /* 0x000fe4000df61270 */
[----:B------:R-:W-:Y:S01]  /*3450*/  ISETP.GE.AND P0, PT, R26, UR9, PT ;  /* 0x000000091a007c0c */ /* 0x000fe2000bf06270 */
[----:B------:R-:W-:-:S02]  /*3460*/  VIADD R8, R132, 0x19 ;  /* 0x0000001984087836 */ /* 0x000fc40000000000 */
[----:B-1----:R-:W-:Y:S01]  /*3470*/  IMAD.WIDE R20, R27, 0x2, R2 ;  /* 0x000000021b147825 */ /* 0x002fe200078e0202 */
[----:B--2---:R-:W-:-:S03]  /*3480*/  PRMT R19, R9, 0x7632, R19 ;  /* 0x0000763209137816 */ /* 0x004fc60000000013 */
[C---:B------:R-:W-:Y:S02]  /*3490*/  IMAD.WIDE R16, R27.reuse, 0x2, R24 ;  /* 0x000000021b107825 */ /* 0x040fe400078e0218 */
[----:B------:R0:W-:Y:S02]  /*34a0*/  @P2 STG.E.U16 desc[UR14][R12.64], R19 ;  /* 0x000000130c002986 */ /* 0x0001e4000c10150e */
[----:B------:R-:W-:Y:S01]  /*34b0*/  VIADD R27, R27, UR6 ;  /* 0x000000061b1b7c36 */ /* 0x000fe20008000000 */
[----:B------:R-:W-:Y:S01]  /*34c0*/  ISETP.GE.AND P2, PT, R8, UR9, PT ;  /* 0x0000000908007c0c */ /* 0x000fe2000bf46270 */
[----:B------:R-:W-:Y:S01]  /*34d0*/  VIADD R26, R132, 0x18 ;  /* 0x00000018841a7836 */ /* 0x000fe20000000000 */
[----:B------:R1:W-:Y:S01]  /*34e0*/  @P6 STG.E.U16 desc[UR14][R20.64], R14 ;  /* 0x0000000e14006986 */ /* 0x0003e2000c10150e */
[----:B------:R-:W-:Y:S01]  /*34f0*/  ISETP.LT.AND P6, PT, R0, UR8, !P0 ;  /* 0x0000000800007c0c */ /* 0x000fe2000c7c1270 */
[C---:B------:R-:W-:Y:S01]  /*3500*/  IMAD.WIDE R8, R27.reuse, 0x2, R2 ;  /* 0x000000021b087825 */ /* 0x040fe200078e0202 */
[----:B------:R-:W-:Y:S01]  /*3510*/  ISETP.LT.AND P0, PT, R156, UR8, !P0 ;  /* 0x000000089c007c0c */ /* 0x000fe2000c701270 */
[----:B------:R2:W-:Y:S01]  /*3520*/  @P3 STG.E.U16 desc[UR14][R16.64], R28 ;  /* 0x0000001c10003986 */ /* 0x0005e2000c10150e */
[----:B------:R-:W-:Y:S01]  /*3530*/  ISETP.LT.AND P3, PT, R0, UR8, !P5 ;  /* 0x0000000800007c0c */ /* 0x000fe2000ef61270 */
[C---:B------:R-:W-:Y:S01]  /*3540*/  VIADD R23, R27.reuse, UR6 ;  /* 0x000000061b177c36 */ /* 0x040fe20008000000 */
[----:B------:R-:W-:Y:S01]  /*3550*/  ISETP.LT.AND P5, PT, R156, UR8, !P5 ;  /* 0x000000089c007c0c */ /* 0x000fe2000efa1270 */
[----:B0-----:R-:W-:Y:S01]  /*3560*/  IMAD.WIDE R12, R27, 0x2, R24 ;  /* 0x000000021b0c7825 */ /* 0x001fe200078e0218 */
[----:B------:R-:W-:-:S02]  /*3570*/  ISETP.GE.AND P1, PT, R26, UR9, PT ;  /* 0x000000091a007c0c */ /* 0x000fc4000bf26270 */
[----:B------:R-:W-:Y:S01]  /*3580*/  PRMT R26, R15, 0x7632, R26 ;  /* 0x000076320f1a7816 */ /* 0x000fe2000000001a */
[----:B------:R-:W-:Y:S01]  /*3590*/  IMAD.WIDE R18, R23, 0x2, R24 ;  /* 0x0000000217127825 */ /* 0x000fe200078e0218 */
[----:B-1----:R-:W-:-:S03]  /*35a0*/  PRMT R14, R10, 0x7632, R14 ;  /* 0x000076320a0e7816 */ /* 0x002fc6000000000e */
[C-C-:B--2---:R-:W-:Y:S02]  /*35b0*/  IMAD.WIDE R16, R23.reuse, 0x2, R2.reuse ;  /* 0x0000000217107825 */ /* 0x144fe400078e0202 */
[----:B------:R0:W-:Y:S02]  /*35c0*/  @P3 STG.E.U16 desc[UR14][R8.64], R10 ;  /* 0x0000000a08003986 */ /* 0x0001e4000c10150e */
[----:B------:R-:W-:Y:S02]  /*35d0*/  VIADD R23, R23, UR6 ;  /* 0x0000000617177c36 */ /* 0x000fe40008000000 */
[----:B------:R1:W-:Y:S01]  /*35e0*/  @P5 STG.E.U16 desc[UR14][R12.64], R14 ;  /* 0x0000000e0c005986 */ /* 0x0003e2000c10150e */
[----:B------:R-:W-:Y:S01]  /*35f0*/  ISETP.LT.AND P5, PT, R0, UR8, !P4 ;  /* 0x0000000800007c0c */ /* 0x000fe2000e7a1270 */
[C---:B------:R-:W-:Y:S01]  /*3600*/  VIADD R27, R23.reuse, UR6 ;  /* 0x00000006171b7c36 */ /* 0x040fe20008000000 */
[----:B------:R-:W-:Y:S01]  /*3610*/  ISETP.LT.AND P4, PT, R156, UR8, !P4 ;  /* 0x000000089c007c0c */ /* 0x000fe2000e781270 */
[----:B------:R2:W-:Y:S01]  /*3620*/  @P6 STG.E.U16 desc[UR14][R16.64], R15 ;  /* 0x0000000f10006986 */ /* 0x0005e2000c10150e */
[----:B------:R-:W-:Y:S01]  /*3630*/  ISETP.LT.AND P6, PT, R0, UR8, !P1 ;  /* 0x0000000800007c0c */ /* 0x000fe2000cfc1270 */
[----:B------:R-:W-:Y:S01]  /*3640*/  VIADD R22, R132, 0x1a ;  /* 0x0000001a84167836 */ /* 0x000fe20000000000 */
[----:B------:R-:W-:Y:S01]  /*3650*/  ISETP.LT.AND P1, PT, R156, UR8, !P1 ;  /* 0x000000089c007c0c */ /* 0x000fe2000cf21270 */
[----:B0-----:R-:W-:Y:S01]  /*3660*/  IMAD.WIDE R8, R23, 0x2, R2 ;  /* 0x0000000217087825 */ /* 0x001fe200078e0202 */
[----:B------:R-:W-:Y:S01]  /*3670*/  PRMT R10, R11, 0x7632, R10 ;  /* 0x000076320b0a7816 */ /* 0x000fe2000000000a */
[----:B------:R-:W-:Y:S01]  /*3680*/  @P0 STG.E.U16 desc[UR14][R18.64], R26 ;  /* 0x0000001a12000986 */ /* 0x000fe2000c10150e */
[----:B------:R-:W-:Y:S01]  /*3690*/  ISETP.GE.AND P3, PT, R22, UR9, PT ;  /* 0x0000000916007c0c */ /* 0x000fe2000bf66270 */
[----:B-1----:R-:W-:-:S02]  /*36a0*/  IMAD.WIDE R12, R23, 0x2, R24 ;  /* 0x00000002170c7825 */ /* 0x002fc400078e0218 */
[----:B------:R0:W-:Y:S02]  /*36b0*/  @P5 STG.E.U16 desc[UR14][R8.64], R11 ;  /* 0x0000000b08005986 */ /* 0x0001e4000c10150e */
[C---:B--2---:R-:W-:Y:S02]  /*36c0*/  IMAD.WIDE R14, R27.reuse, 0x2, R2 ;  /* 0x000000021b0e7825 */ /* 0x044fe400078e0202 */
[----:B------:R1:W-:Y:S01]  /*36d0*/  @P4 STG.E.U16 desc[UR14][R12.64], R10 ;  /* 0x0000000a0c004986 */ /* 0x0003e2000c10150e */
[----:B------:R-:W-:Y:S01]  /*36e0*/  ISETP.LT.AND P4, PT, R0, UR8, !P2 ;  /* 0x0000000800007c0c */ /* 0x000fe2000d781270 */
[----:B------:R-:W-:Y:S01]  /*36f0*/  VIADD R21, R132, 0x1b ;  /* 0x0000001b84157836 */ /* 0x000fe20000000000 */
[----:B------:R-:W-:Y:S01]  /*3700*/  ISETP.LT.AND P2, PT, R156, UR8, !P2 ;  /* 0x000000089c007c0c */ /* 0x000fe2000d741270 */
[----:B----4-:R5:W-:Y:S01]  /*3710*/  @P6 STG.E.U16 desc[UR14][R14.64], R4 ;  /* 0x000000040e006986 */ /* 0x010be2000c10150e */
[----:B------:R-:W-:Y:S01]  /*3720*/  IMAD.WIDE R16, R27, 0x2, R24 ;  /* 0x000000021b107825 */ /* 0x000fe200078e0218 */
[----:B------:R-:W-:-:S02]  /*3730*/  ISETP.LT.AND P6, PT, R0, UR8, !P3 ;  /* 0x0000000800007c0c */ /* 0x000fc4000dfc1270 */
[----:B0-----:R-:W-:Y:S01]  /*3740*/  PRMT R9, R4, 0x7632, R9 ;  /* 0x0000763204097816 */ /* 0x001fe20000000009 */
[----:B------:R-:W-:Y:S01]  /*3750*/  VIADD R27, R27, UR6 ;  /* 0x000000061b1b7c36 */ /* 0x000fe20008000000 */
[----:B------:R-:W-:Y:S01]  /*3760*/  ISETP.GE.AND P0, PT, R21, UR9, PT ;  /* 0x0000000915007c0c */ /* 0x000fe2000bf06270 */
[----:B------:R-:W-:Y:S01]  /*3770*/  VIADD R20, R132, 0x1c ;  /* 0x0000001c84147836 */ /* 0x000fe20000000000 */
[----:B------:R-:W-:Y:S01]  /*3780*/  ISETP.LT.AND P3, PT, R156, UR8, !P3 ;  /* 0x000000089c007c0c */ /* 0x000fe2000df61270 */
[----:B------:R0:W-:Y:S01]  /*3790*/  @P1 STG.E.U16 desc[UR14][R16.64], R9 ;  /* 0x0000000910001986 */ /* 0x0001e2000c10150e */
[C---:B------:R-:W-:Y:S02]  /*37a0*/  VIADD R21, R27.reuse, UR6 ;  /* 0x000000061b157c36 */ /* 0x040fe40008000000 */
[----:B-1----:R-:W-:Y:S01]  /*37b0*/  IMAD.WIDE R10, R27, 0x2, R24 ;  /* 0x000000021b0a7825 */ /* 0x002fe200078e0218 */
[----:B-----5:R-:W-:Y:S02]  /*37c0*/  PRMT R4, R40, 0x7632, R4 ;  /* 0x0000763228047816 */ /* 0x020fe40000000004 */
[----:B------:R-:W-:Y:S01]  /*37d0*/  ISETP.GE.AND P5, PT, R20, UR9, PT ;  /* 0x0000000914007c0c */ /* 0x000fe2000bfa6270 */
[----:B------:R-:W-:Y:S01]  /*37e0*/  IMAD.WIDE R12, R21, 0x2, R2 ;  /* 0x00000002150c7825 */ /* 0x000fe200078e0202 */
[----:B------:R-:W-:-:S03]  /*37f0*/  PRMT R14, R5, 0x7632, R14 ;  /* 0x00007632050e7816 */ /* 0x000fc6000000000e */
[----:B------:R-:W-:Y:S01]  /*3800*/  VIADD R15, R21, UR6 ;  /* 0x00000006150f7c36 */ /* 0x000fe20008000000 */
[----:B0-----:R-:W-:Y:S01]  /*3810*/  PRMT R16, R41, 0x7632, R16 ;  /* 0x0000763229107816 */ /* 0x001fe20000000010 */
[----:B------:R-:W-:-:S04]  /*3820*/  IMAD.WIDE R8, R27, 0x2, R2 ;  /* 0x000000021b087825 */ /* 0x000fc800078e0202 */
[----:B------:R-:W-:Y:S01]  /*3830*/  VIADD R17, R15, UR6 ;  /* 0x000000060f117c36 */ /* 0x000fe20008000000 */
[----:B------:R0:W-:Y:S01]  /*3840*/  @P4 STG.E.U16 desc[UR14][R8.64], R40 ;  /* 0x0000002808004986 */ /* 0x0001e2000c10150e */
[C---:B------:R-:W-:Y:S02]  /*3850*/  VIADD R19, R132.reuse, 0x1d ;  /* 0x0000001d84137836 */ /* 0x040fe40000000000 */
[----:B------:R-:W-:Y:S01]  /*3860*/  VIADD R18, R132, 0x1e ;  /* 0x0000001e84127836 */ /* 0x000fe20000000000 */
[----:B------:R1:W-:Y:S01]  /*3870*/  @P2 STG.E.U16 desc[UR14][R10.64], R4 ;  /* 0x000000040a002986 */ /* 0x0003e2000c10150e */
[----:B------:R-:W-:Y:S01]  /*3880*/  ISETP.LT.AND P2, PT, R0, UR8, !P0 ;  /* 0x0000000800007c0c */ /* 0x000fe2000c741270 */
[----:B------:R-:W-:Y:S01]  /*3890*/  VIADD R132, R132, 0x1f ;  /* 0x0000001f84847836 */ /* 0x000fe20000000000 */
[----:B------:R-:W-:Y:S01]  /*38a0*/  ISETP.LT.AND P0, PT, R156, UR8, !P0 ;  /* 0x000000089c007c0c */ /* 0x000fe2000c701270 */
[----:B------:R2:W-:Y:S01]  /*38b0*/  @P6 STG.E.U16 desc[UR14][R12.64], R5 ;  /* 0x000000050c006986 */ /* 0x0005e2000c10150e */
[----:B------:R-:W-:-:S02]  /*38c0*/  ISETP.LT.AND P6, PT, R0, UR8, !P5 ;  /* 0x0000000800007c0c */ /* 0x000fc4000efc1270 */
[----:B------:R-:W-:Y:S01]  /*38d0*/  ISETP.GE.AND P1, PT, R19, UR9, PT ;  /* 0x0000000913007c0c */ /* 0x000fe2000bf26270 */
[----:B0-----:R-:W-:Y:S01]  /*38e0*/  IMAD.WIDE R8, R21, 0x2, R24 ;  /* 0x0000000215087825 */ /* 0x001fe200078e0218 */
[----:B------:R-:W-:Y:S02]  /*38f0*/  ISETP.GE.AND P4, PT, R18, UR9, PT ;  /* 0x0000000912007c0c */ /* 0x000fe4000bf86270 */
[----:B------:R-:W-:Y:S01]  /*3900*/  ISETP.LT.AND P5, PT, R156, UR8, !P5 ;  /* 0x000000089c007c0c */ /* 0x000fe2000efa1270 */
[C---:B-1----:R-:W-:Y:S01]  /*3910*/  IMAD.WIDE R10, R15.reuse, 0x2, R2 ;  /* 0x000000020f0a7825 */ /* 0x042fe200078e0202 */
[----:B------:R0:W-:Y:S01]  /*3920*/  @P3 STG.E.U16 desc[UR14][R8.64], R14 ;  /* 0x0000000e08003986 */ /* 0x0001e2000c10150e */
[----:B------:R-:W-:Y:S02]  /*3930*/  ISETP.GE.AND P3, PT, R132, UR9, PT ;  /* 0x0000000984007c0c */ /* 0x000fe4000bf66270 */
[----:B--2---:R-:W-:Y:S01]  /*3940*/  IMAD.WIDE R4, R15, 0x2, R24 ;  /* 0x000000020f047825 */ /* 0x004fe200078e0218 */
[----:B------:R-:W-:Y:S01]  /*3950*/  @P2 STG.E.U16 desc[UR14][R10.64], R41 ;  /* 0x000000290a002986 */ /* 0x000fe2000c10150e */
[----:B------:R-:W-:-:S02]  /*3960*/  ISETP.LT.AND P2, PT, R0, UR8, !P4 ;  /* 0x0000000800007c0c */ /* 0x000fc4000e741270 */
[C-C-:B------:R-:W-:Y:S01]  /*3970*/  IMAD.WIDE R12, R17.reuse, 0x2, R2.reuse ;  /* 0x00000002110c7825 */ /* 0x140fe200078e0202 */
[----:B------:R1:W-:Y:S01]  /*3980*/  @P0 STG.E.U16 desc[UR14][R4.64], R16 ;  /* 0x0000001004000986 */ /* 0x0003e2000c10150e */
[----:B------:R-:W-:Y:S02]  /*3990*/  ISETP.LT.AND P4, PT, R156, UR8, !P4 ;  /* 0x000000089c007c0c */ /* 0x000fe4000e781270 */
[----:B------:R-:W-:Y:S01]  /*39a0*/  VIADD R15, R17, UR6 ;  /* 0x00000006110f7c36 */ /* 0x000fe20008000000 */
[----:B------:R2:W-:Y:S01]  /*39b0*/  @P6 STG.E.U16 desc[UR14][R12.64], R6 ;  /* 0x000000060c006986 */ /* 0x0005e2000c10150e */
[----:B------:R-:W-:Y:S02]  /*39c0*/  ISETP.LT.AND P6, PT, R0, UR8, !P1 ;  /* 0x0000000800007c0c */ /* 0x000fe4000cfc1270 */
[----:B------:R-:W-:Y:S01]  /*39d0*/  ISETP.LT.AND P1, PT, R156, UR8, !P1 ;  /* 0x000000089c007c0c */ /* 0x000fe2000cf21270 */
[C---:B------:R-:W-:Y:S01]  /*39e0*/  VIADD R19, R15.reuse, UR6 ;  /* 0x000000060f137c36 */ /* 0x040fe20008000000 */
[----:B------:R-:W-:Y:S01]  /*39f0*/  ISETP.LT.AND P0, PT, R0, UR8, !P3 ;  /* 0x0000000800007c0c */ /* 0x000fe2000df01270 */
[----:B0-----:R-:W-:Y:S01]  /*3a00*/  IMAD.WIDE R8, R15, 0x2, R2 ;  /* 0x000000020f087825 */ /* 0x001fe200078e0202 */
[----:B------:R-:W-:-:S02]  /*3a10*/  ISETP.LT.AND P3, PT, R156, UR8, !P3 ;  /* 0x000000089c007c0c */ /* 0x000fc4000df61270 */
[----:B------:R-:W-:Y:S01]  /*3a20*/  PRMT R0, R6, 0x7632, R0 ;  /* 0x0000763206007816 */ /* 0x000fe20000000000 */
[----:B-1----:R-:W-:Y:S01]  /*3a30*/  IMAD.WIDE R4, R17, 0x2, R24 ;  /* 0x0000000211047825 */ /* 0x002fe200078e0218 */
[----:B------:R-:W-:Y:S02]  /*3a40*/  PRMT R16, R7, 0x7632, R16 ;  /* 0x0000763207107816 */ /* 0x000fe40000000010 */
[----:B--2---:R-:W-:Y:S01]  /*3a50*/  PRMT R6, R42, 0x7632, R6 ;  /* 0x000076322a067816 */ /* 0x004fe20000000006 */
[----:B------:R-:W-:Y:S01]  /*3a60*/  VIADD R17, R19, UR6 ;  /* 0x0000000613117c36 */ /* 0x000fe20008000000 */
[----:B------:R0:W-:Y:S01]  /*3a70*/  @P5 STG.E.U16 desc[UR14][R4.64], R0 ;  /* 0x0000000004005986 */ /* 0x0001e2000c10150e */
[----:B------:R-:W-:-:S03]  /*3a80*/  IMAD.WIDE R10, R15, 0x2, R24 ;  /* 0x000000020f0a7825 */ /* 0x000fc600078e0218 */
        /* <DEDUP_REMOVED lines=9> */
[----:B------:R-:W-:Y:S05]  /*3b20*/  @!P3 EXIT ;  /* 0x000000000000b94d */ /* 0x000fea0003800000 */
[----:B0-----:R-:W-:-:S05]  /*3b30*/  PRMT R12, R43, 0x7632, R12 ;  /* 0x000076322b0c7816 */ /* 0x001fca000000000c */
[----:B------:R-:W-:Y:S01]  /*3b40*/  STG.E.U16 desc[UR14][R24.64], R12 ;  /* 0x0000000c18007986 */ /* 0x000fe2000c10150e */
[----:B------:R-:W-:Y:S05]  /*3b50*/  EXIT ;  /* 0x000000000000794d */ /* 0x000fea0003800000 */
.L_x_2:
[----:B------:R-:W-:-:S00]  /*3b60*/  BRA `(.L_x_2) ;  /* 0xfffffffc00fc7947 */ /* 0x000fc0000383ffff */
[----:B------:R-:W-:-:S00]  /*3b70*/  NOP ;  /* 0x0000000000007918 */ /* 0x000fc00000000000 */
        /* <DEDUP_REMOVED lines=8> */
.L_x_3:


//--------------------- .nv.shared.matmul_kernel  --------------------------
	.section	.nv.shared.matmul_kernel,"aw",@nobits
	.sectionflags	@""
	.align	16
	.zero		1024


//--------------------- .nv.shared.reserved.0     --------------------------
	.section	.nv.shared.reserved.0,"aw",@nobits
	.weak		__nv_reservedSMEM_offset_0_alias
	.size		__nv_reservedSMEM_offset_0_alias, 0, 0
	.other		__nv_reservedSMEM_offset_0_alias,@"STO_CUDA_RESERVED_SHARED STV_DEFAULT"
__nv_reservedSMEM_offset_0_alias:
	.zero		0


//--------------------- .nv.constant0.matmul_kernel --------------------------
	.section	.nv.constant0.matmul_kernel,"a",@progbits
	.sectionflags	@""
	.align	4
.nv.constant0.matmul_kernel:
	.zero		608


//--------------------- SYMBOLS --------------------------

	.type		.nv.reservedSmem.offset0,@object
	.size		.nv.reservedSmem.offset0,0x4
